//
// Generated by NVIDIA NVVM Compiler
//
// Compiler Build ID: CL-36424714
// Cuda compilation tools, release 13.0, V13.0.88
// Based on NVVM 20.0.0
//

.version 9.0
.target sm_100
.address_size 64


.entry _Z15transfer64_tilePKmPm4int2j(
	.param .u64 .ptr .align 1 _Z15transfer64_tilePKmPm4int2j_param_0,
	.param .u64 .ptr .align 1 _Z15transfer64_tilePKmPm4int2j_param_1,
	.param .align 8 .b8 _Z15transfer64_tilePKmPm4int2j_param_2[8],
	.param .u32 _Z15transfer64_tilePKmPm4int2j_param_3
)
{
	.reg .b32 	%r<2062>;
	.reg .b64 	%rd<228>;

	ld.param.u64 	%rd1, [_Z15transfer64_tilePKmPm4int2j_param_0];
	ld.param.u64 	%rd2, [_Z15transfer64_tilePKmPm4int2j_param_1];
	ld.param.v2.u32 	{%r1, %r2}, [_Z15transfer64_tilePKmPm4int2j_param_2];
	ld.param.u32 	%r3, [_Z15transfer64_tilePKmPm4int2j_param_3];
	mov.u32 	%r4, %ctaid.x;
	mov.u32 	%r5, %ntid.x;
	mov.u32 	%r6, %tid.x;
	mad.lo.s32 	%r7, %r4, %r5, %r6;
	shl.b32 	%r8, %r7, 5;
	sub.s32 	%r9, %r3, %r1;
	sub.s32 	%r10, %r3, %r2;
	add.s32 	%r11, %r3, -1;
	and.b32  	%r12, %r11, 65535;
	cvta.to.global.u64 	%rd3, %rd1;
	and.b32  	%r13, %r8, 1431655744;
	shr.u32 	%r14, %r13, 1;
	or.b32  	%r15, %r14, %r13;
	and.b32  	%r16, %r15, 858993440;
	shr.u32 	%r17, %r16, 2;
	or.b32  	%r18, %r17, %r16;
	and.b32  	%r19, %r18, 252645128;
	shr.u32 	%r20, %r19, 4;
	or.b32  	%r21, %r20, %r19;
	shr.u32 	%r22, %r21, 8;
	and.b32  	%r23, %r22, 65280;
	and.b32  	%r24, %r21, 248;
	or.b32  	%r25, %r23, %r24;
	shl.b32 	%r26, %r7, 4;
	and.b32  	%r27, %r26, 1145324608;
	and.b32  	%r28, %r8, 572662304;
	or.b32  	%r29, %r27, %r28;
	shr.u32 	%r30, %r29, 1;
	shr.u32 	%r31, %r29, 3;
	or.b32  	%r32, %r30, %r31;
	and.b32  	%r33, %r32, 252645132;
	shr.u32 	%r34, %r33, 4;
	or.b32  	%r35, %r34, %r33;
	shr.u32 	%r36, %r35, 8;
	and.b32  	%r37, %r36, 65280;
	and.b32  	%r38, %r35, 252;
	or.b32  	%r39, %r37, %r38;
	add.s32 	%r40, %r9, %r25;
	add.s32 	%r41, %r10, %r39;
	and.b32  	%r42, %r12, %r40;
	and.b32  	%r43, %r12, %r41;
	shl.b32 	%r44, %r42, 8;
	or.b32  	%r45, %r44, %r42;
	and.b32  	%r46, %r45, 16711935;
	shl.b32 	%r47, %r43, 8;
	or.b32  	%r48, %r47, %r43;
	and.b32  	%r49, %r48, 16711935;
	shl.b32 	%r50, %r45, 4;
	and.b32  	%r51, %r50, 267390960;
	or.b32  	%r52, %r51, %r46;
	and.b32  	%r53, %r52, 252645135;
	shl.b32 	%r54, %r48, 4;
	and.b32  	%r55, %r54, 267390960;
	or.b32  	%r56, %r55, %r49;
	and.b32  	%r57, %r56, 252645135;
	shl.b32 	%r58, %r52, 2;
	and.b32  	%r59, %r58, 1010580540;
	or.b32  	%r60, %r59, %r53;
	and.b32  	%r61, %r60, 286331153;
	shl.b32 	%r62, %r56, 2;
	and.b32  	%r63, %r62, 1010580540;
	or.b32  	%r64, %r63, %r57;
	shl.b32 	%r65, %r60, 1;
	and.b32  	%r66, %r65, 1145324612;
	or.b32  	%r67, %r66, %r61;
	shl.b32 	%r68, %r64, 2;
	and.b32  	%r69, %r68, -2004318072;
	shl.b32 	%r70, %r64, 1;
	and.b32  	%r71, %r70, 572662306;
	or.b32  	%r72, %r69, %r71;
	or.b32  	%r73, %r67, %r72;
	shr.u32 	%r74, %r73, 5;
	shl.b32 	%r75, %r73, 1;
	and.b32  	%r76, %r75, 62;
	mul.wide.u32 	%rd4, %r74, 8;
	add.s64 	%rd5, %rd3, %rd4;
	ld.global.nc.u64 	%rd6, [%rd5];
	shr.u64 	%rd7, %rd6, %r76;
	and.b64  	%rd8, %rd7, 3;
	or.b32  	%r77, %r8, 1;
	and.b32  	%r78, %r77, 1431655745;
	shr.u32 	%r79, %r78, 1;
	or.b32  	%r80, %r79, %r78;
	and.b32  	%r81, %r80, 858993441;
	shr.u32 	%r82, %r81, 2;
	or.b32  	%r83, %r82, %r81;
	and.b32  	%r84, %r83, 252645129;
	shr.u32 	%r85, %r84, 4;
	or.b32  	%r86, %r85, %r84;
	shr.u32 	%r87, %r86, 8;
	and.b32  	%r88, %r87, 65280;
	and.b32  	%r89, %r86, 249;
	or.b32  	%r90, %r88, %r89;
	and.b32  	%r91, %r77, 572662304;
	or.b32  	%r92, %r27, %r91;
	shr.u32 	%r93, %r92, 1;
	shr.u32 	%r94, %r92, 3;
	or.b32  	%r95, %r93, %r94;
	and.b32  	%r96, %r95, 252645132;
	shr.u32 	%r97, %r96, 4;
	or.b32  	%r98, %r97, %r96;
	shr.u32 	%r99, %r98, 8;
	and.b32  	%r100, %r99, 65280;
	and.b32  	%r101, %r98, 252;
	or.b32  	%r102, %r100, %r101;
	add.s32 	%r103, %r9, %r90;
	add.s32 	%r104, %r10, %r102;
	and.b32  	%r105, %r12, %r103;
	and.b32  	%r106, %r12, %r104;
	shl.b32 	%r107, %r105, 8;
	or.b32  	%r108, %r107, %r105;
	and.b32  	%r109, %r108, 16711935;
	shl.b32 	%r110, %r106, 8;
	or.b32  	%r111, %r110, %r106;
	and.b32  	%r112, %r111, 16711935;
	shl.b32 	%r113, %r108, 4;
	and.b32  	%r114, %r113, 267390960;
	or.b32  	%r115, %r114, %r109;
	and.b32  	%r116, %r115, 252645135;
	shl.b32 	%r117, %r111, 4;
	and.b32  	%r118, %r117, 267390960;
	or.b32  	%r119, %r118, %r112;
	and.b32  	%r120, %r119, 252645135;
	shl.b32 	%r121, %r115, 2;
	and.b32  	%r122, %r121, 1010580540;
	or.b32  	%r123, %r122, %r116;
	and.b32  	%r124, %r123, 286331153;
	shl.b32 	%r125, %r119, 2;
	and.b32  	%r126, %r125, 1010580540;
	or.b32  	%r127, %r126, %r120;
	shl.b32 	%r128, %r123, 1;
	and.b32  	%r129, %r128, 1145324612;
	or.b32  	%r130, %r129, %r124;
	shl.b32 	%r131, %r127, 2;
	and.b32  	%r132, %r131, -2004318072;
	shl.b32 	%r133, %r127, 1;
	and.b32  	%r134, %r133, 572662306;
	or.b32  	%r135, %r132, %r134;
	or.b32  	%r136, %r130, %r135;
	shr.u32 	%r137, %r136, 5;
	shl.b32 	%r138, %r136, 1;
	and.b32  	%r139, %r138, 62;
	mul.wide.u32 	%rd9, %r137, 8;
	add.s64 	%rd10, %rd3, %rd9;
	ld.global.nc.u64 	%rd11, [%rd10];
	shr.u64 	%rd12, %rd11, %r139;
	shl.b64 	%rd13, %rd12, 2;
	and.b64  	%rd14, %rd13, 12;
	or.b64  	%rd15, %rd14, %rd8;
	or.b32  	%r140, %r8, 2;
	and.b32  	%r141, %r140, 1431655744;
	shr.u32 	%r142, %r141, 1;
	or.b32  	%r143, %r142, %r141;
	and.b32  	%r144, %r143, 858993440;
	shr.u32 	%r145, %r144, 2;
	or.b32  	%r146, %r145, %r144;
	and.b32  	%r147, %r146, 252645128;
	shr.u32 	%r148, %r147, 4;
	or.b32  	%r149, %r148, %r147;
	shr.u32 	%r150, %r149, 8;
	and.b32  	%r151, %r150, 65280;
	and.b32  	%r152, %r149, 248;
	or.b32  	%r153, %r151, %r152;
	and.b32  	%r154, %r140, 572662306;
	or.b32  	%r155, %r27, %r154;
	shr.u32 	%r156, %r155, 1;
	shr.u32 	%r157, %r155, 3;
	or.b32  	%r158, %r156, %r157;
	and.b32  	%r159, %r158, 252645133;
	shr.u32 	%r160, %r159, 4;
	or.b32  	%r161, %r160, %r159;
	shr.u32 	%r162, %r161, 8;
	and.b32  	%r163, %r162, 65280;
	and.b32  	%r164, %r161, 253;
	or.b32  	%r165, %r163, %r164;
	add.s32 	%r166, %r9, %r153;
	add.s32 	%r167, %r10, %r165;
	and.b32  	%r168, %r12, %r166;
	and.b32  	%r169, %r12, %r167;
	shl.b32 	%r170, %r168, 8;
	or.b32  	%r171, %r170, %r168;
	and.b32  	%r172, %r171, 16711935;
	shl.b32 	%r173, %r169, 8;
	or.b32  	%r174, %r173, %r169;
	and.b32  	%r175, %r174, 16711935;
	shl.b32 	%r176, %r171, 4;
	and.b32  	%r177, %r176, 267390960;
	or.b32  	%r178, %r177, %r172;
	and.b32  	%r179, %r178, 252645135;
	shl.b32 	%r180, %r174, 4;
	and.b32  	%r181, %r180, 267390960;
	or.b32  	%r182, %r181, %r175;
	and.b32  	%r183, %r182, 252645135;
	shl.b32 	%r184, %r178, 2;
	and.b32  	%r185, %r184, 1010580540;
	or.b32  	%r186, %r185, %r179;
	and.b32  	%r187, %r186, 286331153;
	shl.b32 	%r188, %r182, 2;
	and.b32  	%r189, %r188, 1010580540;
	or.b32  	%r190, %r189, %r183;
	shl.b32 	%r191, %r186, 1;
	and.b32  	%r192, %r191, 1145324612;
	or.b32  	%r193, %r192, %r187;
	shl.b32 	%r194, %r190, 2;
	and.b32  	%r195, %r194, -2004318072;
	shl.b32 	%r196, %r190, 1;
	and.b32  	%r197, %r196, 572662306;
	or.b32  	%r198, %r195, %r197;
	or.b32  	%r199, %r193, %r198;
	shr.u32 	%r200, %r199, 5;
	shl.b32 	%r201, %r199, 1;
	and.b32  	%r202, %r201, 62;
	mul.wide.u32 	%rd16, %r200, 8;
	add.s64 	%rd17, %rd3, %rd16;
	ld.global.nc.u64 	%rd18, [%rd17];
	shr.u64 	%rd19, %rd18, %r202;
	shl.b64 	%rd20, %rd19, 4;
	and.b64  	%rd21, %rd20, 48;
	or.b64  	%rd22, %rd21, %rd15;
	or.b32  	%r203, %r8, 3;
	and.b32  	%r204, %r203, 1431655745;
	shr.u32 	%r205, %r204, 1;
	or.b32  	%r206, %r205, %r204;
	and.b32  	%r207, %r206, 858993441;
	shr.u32 	%r208, %r207, 2;
	or.b32  	%r209, %r208, %r207;
	and.b32  	%r210, %r209, 252645129;
	shr.u32 	%r211, %r210, 4;
	or.b32  	%r212, %r211, %r210;
	shr.u32 	%r213, %r212, 8;
	and.b32  	%r214, %r213, 65280;
	and.b32  	%r215, %r212, 249;
	or.b32  	%r216, %r214, %r215;
	and.b32  	%r217, %r203, 572662306;
	or.b32  	%r218, %r27, %r217;
	shr.u32 	%r219, %r218, 1;
	shr.u32 	%r220, %r218, 3;
	or.b32  	%r221, %r219, %r220;
	and.b32  	%r222, %r221, 252645133;
	shr.u32 	%r223, %r222, 4;
	or.b32  	%r224, %r223, %r222;
	shr.u32 	%r225, %r224, 8;
	and.b32  	%r226, %r225, 65280;
	and.b32  	%r227, %r224, 253;
	or.b32  	%r228, %r226, %r227;
	add.s32 	%r229, %r9, %r216;
	add.s32 	%r230, %r10, %r228;
	and.b32  	%r231, %r12, %r229;
	and.b32  	%r232, %r12, %r230;
	shl.b32 	%r233, %r231, 8;
	or.b32  	%r234, %r233, %r231;
	and.b32  	%r235, %r234, 16711935;
	shl.b32 	%r236, %r232, 8;
	or.b32  	%r237, %r236, %r232;
	and.b32  	%r238, %r237, 16711935;
	shl.b32 	%r239, %r234, 4;
	and.b32  	%r240, %r239, 267390960;
	or.b32  	%r241, %r240, %r235;
	and.b32  	%r242, %r241, 252645135;
	shl.b32 	%r243, %r237, 4;
	and.b32  	%r244, %r243, 267390960;
	or.b32  	%r245, %r244, %r238;
	and.b32  	%r246, %r245, 252645135;
	shl.b32 	%r247, %r241, 2;
	and.b32  	%r248, %r247, 1010580540;
	or.b32  	%r249, %r248, %r242;
	and.b32  	%r250, %r249, 286331153;
	shl.b32 	%r251, %r245, 2;
	and.b32  	%r252, %r251, 1010580540;
	or.b32  	%r253, %r252, %r246;
	shl.b32 	%r254, %r249, 1;
	and.b32  	%r255, %r254, 1145324612;
	or.b32  	%r256, %r255, %r250;
	shl.b32 	%r257, %r253, 2;
	and.b32  	%r258, %r257, -2004318072;
	shl.b32 	%r259, %r253, 1;
	and.b32  	%r260, %r259, 572662306;
	or.b32  	%r261, %r258, %r260;
	or.b32  	%r262, %r256, %r261;
	shr.u32 	%r263, %r262, 5;
	shl.b32 	%r264, %r262, 1;
	and.b32  	%r265, %r264, 62;
	mul.wide.u32 	%rd23, %r263, 8;
	add.s64 	%rd24, %rd3, %rd23;
	ld.global.nc.u64 	%rd25, [%rd24];
	shr.u64 	%rd26, %rd25, %r265;
	shl.b64 	%rd27, %rd26, 6;
	and.b64  	%rd28, %rd27, 192;
	or.b64  	%rd29, %rd28, %rd22;
	or.b32  	%r266, %r8, 4;
	and.b32  	%r267, %r266, 1431655748;
	shr.u32 	%r268, %r267, 1;
	or.b32  	%r269, %r268, %r267;
	and.b32  	%r270, %r269, 858993442;
	shr.u32 	%r271, %r270, 2;
	or.b32  	%r272, %r271, %r270;
	and.b32  	%r273, %r272, 252645130;
	shr.u32 	%r274, %r273, 4;
	or.b32  	%r275, %r274, %r273;
	shr.u32 	%r276, %r275, 8;
	and.b32  	%r277, %r276, 65280;
	and.b32  	%r278, %r275, 250;
	or.b32  	%r279, %r277, %r278;
	and.b32  	%r280, %r266, 572662304;
	or.b32  	%r281, %r27, %r280;
	shr.u32 	%r282, %r281, 1;
	shr.u32 	%r283, %r281, 3;
	or.b32  	%r284, %r282, %r283;
	and.b32  	%r285, %r284, 252645132;
	shr.u32 	%r286, %r285, 4;
	or.b32  	%r287, %r286, %r285;
	shr.u32 	%r288, %r287, 8;
	and.b32  	%r289, %r288, 65280;
	and.b32  	%r290, %r287, 252;
	or.b32  	%r291, %r289, %r290;
	add.s32 	%r292, %r9, %r279;
	add.s32 	%r293, %r10, %r291;
	and.b32  	%r294, %r12, %r292;
	and.b32  	%r295, %r12, %r293;
	shl.b32 	%r296, %r294, 8;
	or.b32  	%r297, %r296, %r294;
	and.b32  	%r298, %r297, 16711935;
	shl.b32 	%r299, %r295, 8;
	or.b32  	%r300, %r299, %r295;
	and.b32  	%r301, %r300, 16711935;
	shl.b32 	%r302, %r297, 4;
	and.b32  	%r303, %r302, 267390960;
	or.b32  	%r304, %r303, %r298;
	and.b32  	%r305, %r304, 252645135;
	shl.b32 	%r306, %r300, 4;
	and.b32  	%r307, %r306, 267390960;
	or.b32  	%r308, %r307, %r301;
	and.b32  	%r309, %r308, 252645135;
	shl.b32 	%r310, %r304, 2;
	and.b32  	%r311, %r310, 1010580540;
	or.b32  	%r312, %r311, %r305;
	and.b32  	%r313, %r312, 286331153;
	shl.b32 	%r314, %r308, 2;
	and.b32  	%r315, %r314, 1010580540;
	or.b32  	%r316, %r315, %r309;
	shl.b32 	%r317, %r312, 1;
	and.b32  	%r318, %r317, 1145324612;
	or.b32  	%r319, %r318, %r313;
	shl.b32 	%r320, %r316, 2;
	and.b32  	%r321, %r320, -2004318072;
	shl.b32 	%r322, %r316, 1;
	and.b32  	%r323, %r322, 572662306;
	or.b32  	%r324, %r321, %r323;
	or.b32  	%r325, %r319, %r324;
	shr.u32 	%r326, %r325, 5;
	shl.b32 	%r327, %r325, 1;
	and.b32  	%r328, %r327, 62;
	mul.wide.u32 	%rd30, %r326, 8;
	add.s64 	%rd31, %rd3, %rd30;
	ld.global.nc.u64 	%rd32, [%rd31];
	shr.u64 	%rd33, %rd32, %r328;
	shl.b64 	%rd34, %rd33, 8;
	and.b64  	%rd35, %rd34, 768;
	or.b64  	%rd36, %rd35, %rd29;
	or.b32  	%r329, %r8, 5;
	and.b32  	%r330, %r329, 1431655749;
	shr.u32 	%r331, %r330, 1;
	or.b32  	%r332, %r331, %r330;
	and.b32  	%r333, %r332, 858993443;
	shr.u32 	%r334, %r333, 2;
	or.b32  	%r335, %r334, %r333;
	and.b32  	%r336, %r335, 252645131;
	shr.u32 	%r337, %r336, 4;
	or.b32  	%r338, %r337, %r336;
	shr.u32 	%r339, %r338, 8;
	and.b32  	%r340, %r339, 65280;
	and.b32  	%r341, %r338, 251;
	or.b32  	%r342, %r340, %r341;
	and.b32  	%r343, %r329, 572662304;
	or.b32  	%r344, %r27, %r343;
	shr.u32 	%r345, %r344, 1;
	shr.u32 	%r346, %r344, 3;
	or.b32  	%r347, %r345, %r346;
	and.b32  	%r348, %r347, 252645132;
	shr.u32 	%r349, %r348, 4;
	or.b32  	%r350, %r349, %r348;
	shr.u32 	%r351, %r350, 8;
	and.b32  	%r352, %r351, 65280;
	and.b32  	%r353, %r350, 252;
	or.b32  	%r354, %r352, %r353;
	add.s32 	%r355, %r9, %r342;
	add.s32 	%r356, %r10, %r354;
	and.b32  	%r357, %r12, %r355;
	and.b32  	%r358, %r12, %r356;
	shl.b32 	%r359, %r357, 8;
	or.b32  	%r360, %r359, %r357;
	and.b32  	%r361, %r360, 16711935;
	shl.b32 	%r362, %r358, 8;
	or.b32  	%r363, %r362, %r358;
	and.b32  	%r364, %r363, 16711935;
	shl.b32 	%r365, %r360, 4;
	and.b32  	%r366, %r365, 267390960;
	or.b32  	%r367, %r366, %r361;
	and.b32  	%r368, %r367, 252645135;
	shl.b32 	%r369, %r363, 4;
	and.b32  	%r370, %r369, 267390960;
	or.b32  	%r371, %r370, %r364;
	and.b32  	%r372, %r371, 252645135;
	shl.b32 	%r373, %r367, 2;
	and.b32  	%r374, %r373, 1010580540;
	or.b32  	%r375, %r374, %r368;
	and.b32  	%r376, %r375, 286331153;
	shl.b32 	%r377, %r371, 2;
	and.b32  	%r378, %r377, 1010580540;
	or.b32  	%r379, %r378, %r372;
	shl.b32 	%r380, %r375, 1;
	and.b32  	%r381, %r380, 1145324612;
	or.b32  	%r382, %r381, %r376;
	shl.b32 	%r383, %r379, 2;
	and.b32  	%r384, %r383, -2004318072;
	shl.b32 	%r385, %r379, 1;
	and.b32  	%r386, %r385, 572662306;
	or.b32  	%r387, %r384, %r386;
	or.b32  	%r388, %r382, %r387;
	shr.u32 	%r389, %r388, 5;
	shl.b32 	%r390, %r388, 1;
	and.b32  	%r391, %r390, 62;
	mul.wide.u32 	%rd37, %r389, 8;
	add.s64 	%rd38, %rd3, %rd37;
	ld.global.nc.u64 	%rd39, [%rd38];
	shr.u64 	%rd40, %rd39, %r391;
	shl.b64 	%rd41, %rd40, 10;
	and.b64  	%rd42, %rd41, 3072;
	or.b64  	%rd43, %rd42, %rd36;
	or.b32  	%r392, %r8, 6;
	and.b32  	%r393, %r392, 1431655748;
	shr.u32 	%r394, %r393, 1;
	or.b32  	%r395, %r394, %r393;
	and.b32  	%r396, %r395, 858993442;
	shr.u32 	%r397, %r396, 2;
	or.b32  	%r398, %r397, %r396;
	and.b32  	%r399, %r398, 252645130;
	shr.u32 	%r400, %r399, 4;
	or.b32  	%r401, %r400, %r399;
	shr.u32 	%r402, %r401, 8;
	and.b32  	%r403, %r402, 65280;
	and.b32  	%r404, %r401, 250;
	or.b32  	%r405, %r403, %r404;
	and.b32  	%r406, %r392, 572662306;
	or.b32  	%r407, %r27, %r406;
	shr.u32 	%r408, %r407, 1;
	shr.u32 	%r409, %r407, 3;
	or.b32  	%r410, %r408, %r409;
	and.b32  	%r411, %r410, 252645133;
	shr.u32 	%r412, %r411, 4;
	or.b32  	%r413, %r412, %r411;
	shr.u32 	%r414, %r413, 8;
	and.b32  	%r415, %r414, 65280;
	and.b32  	%r416, %r413, 253;
	or.b32  	%r417, %r415, %r416;
	add.s32 	%r418, %r9, %r405;
	add.s32 	%r419, %r10, %r417;
	and.b32  	%r420, %r12, %r418;
	and.b32  	%r421, %r12, %r419;
	shl.b32 	%r422, %r420, 8;
	or.b32  	%r423, %r422, %r420;
	and.b32  	%r424, %r423, 16711935;
	shl.b32 	%r425, %r421, 8;
	or.b32  	%r426, %r425, %r421;
	and.b32  	%r427, %r426, 16711935;
	shl.b32 	%r428, %r423, 4;
	and.b32  	%r429, %r428, 267390960;
	or.b32  	%r430, %r429, %r424;
	and.b32  	%r431, %r430, 252645135;
	shl.b32 	%r432, %r426, 4;
	and.b32  	%r433, %r432, 267390960;
	or.b32  	%r434, %r433, %r427;
	and.b32  	%r435, %r434, 252645135;
	shl.b32 	%r436, %r430, 2;
	and.b32  	%r437, %r436, 1010580540;
	or.b32  	%r438, %r437, %r431;
	and.b32  	%r439, %r438, 286331153;
	shl.b32 	%r440, %r434, 2;
	and.b32  	%r441, %r440, 1010580540;
	or.b32  	%r442, %r441, %r435;
	shl.b32 	%r443, %r438, 1;
	and.b32  	%r444, %r443, 1145324612;
	or.b32  	%r445, %r444, %r439;
	shl.b32 	%r446, %r442, 2;
	and.b32  	%r447, %r446, -2004318072;
	shl.b32 	%r448, %r442, 1;
	and.b32  	%r449, %r448, 572662306;
	or.b32  	%r450, %r447, %r449;
	or.b32  	%r451, %r445, %r450;
	shr.u32 	%r452, %r451, 5;
	shl.b32 	%r453, %r451, 1;
	and.b32  	%r454, %r453, 62;
	mul.wide.u32 	%rd44, %r452, 8;
	add.s64 	%rd45, %rd3, %rd44;
	ld.global.nc.u64 	%rd46, [%rd45];
	shr.u64 	%rd47, %rd46, %r454;
	shl.b64 	%rd48, %rd47, 12;
	and.b64  	%rd49, %rd48, 12288;
	or.b64  	%rd50, %rd49, %rd43;
	or.b32  	%r455, %r8, 7;
	and.b32  	%r456, %r455, 1431655749;
	shr.u32 	%r457, %r456, 1;
	or.b32  	%r458, %r457, %r456;
	and.b32  	%r459, %r458, 858993443;
	shr.u32 	%r460, %r459, 2;
	or.b32  	%r461, %r460, %r459;
	and.b32  	%r462, %r461, 252645131;
	shr.u32 	%r463, %r462, 4;
	or.b32  	%r464, %r463, %r462;
	shr.u32 	%r465, %r464, 8;
	and.b32  	%r466, %r465, 65280;
	and.b32  	%r467, %r464, 251;
	or.b32  	%r468, %r466, %r467;
	and.b32  	%r469, %r455, 572662306;
	or.b32  	%r470, %r27, %r469;
	shr.u32 	%r471, %r470, 1;
	shr.u32 	%r472, %r470, 3;
	or.b32  	%r473, %r471, %r472;
	and.b32  	%r474, %r473, 252645133;
	shr.u32 	%r475, %r474, 4;
	or.b32  	%r476, %r475, %r474;
	shr.u32 	%r477, %r476, 8;
	and.b32  	%r478, %r477, 65280;
	and.b32  	%r479, %r476, 253;
	or.b32  	%r480, %r478, %r479;
	add.s32 	%r481, %r9, %r468;
	add.s32 	%r482, %r10, %r480;
	and.b32  	%r483, %r12, %r481;
	and.b32  	%r484, %r12, %r482;
	shl.b32 	%r485, %r483, 8;
	or.b32  	%r486, %r485, %r483;
	and.b32  	%r487, %r486, 16711935;
	shl.b32 	%r488, %r484, 8;
	or.b32  	%r489, %r488, %r484;
	and.b32  	%r490, %r489, 16711935;
	shl.b32 	%r491, %r486, 4;
	and.b32  	%r492, %r491, 267390960;
	or.b32  	%r493, %r492, %r487;
	and.b32  	%r494, %r493, 252645135;
	shl.b32 	%r495, %r489, 4;
	and.b32  	%r496, %r495, 267390960;
	or.b32  	%r497, %r496, %r490;
	and.b32  	%r498, %r497, 252645135;
	shl.b32 	%r499, %r493, 2;
	and.b32  	%r500, %r499, 1010580540;
	or.b32  	%r501, %r500, %r494;
	and.b32  	%r502, %r501, 286331153;
	shl.b32 	%r503, %r497, 2;
	and.b32  	%r504, %r503, 1010580540;
	or.b32  	%r505, %r504, %r498;
	shl.b32 	%r506, %r501, 1;
	and.b32  	%r507, %r506, 1145324612;
	or.b32  	%r508, %r507, %r502;
	shl.b32 	%r509, %r505, 2;
	and.b32  	%r510, %r509, -2004318072;
	shl.b32 	%r511, %r505, 1;
	and.b32  	%r512, %r511, 572662306;
	or.b32  	%r513, %r510, %r512;
	or.b32  	%r514, %r508, %r513;
	shr.u32 	%r515, %r514, 5;
	shl.b32 	%r516, %r514, 1;
	and.b32  	%r517, %r516, 62;
	mul.wide.u32 	%rd51, %r515, 8;
	add.s64 	%rd52, %rd3, %rd51;
	ld.global.nc.u64 	%rd53, [%rd52];
	shr.u64 	%rd54, %rd53, %r517;
	shl.b64 	%rd55, %rd54, 14;
	and.b64  	%rd56, %rd55, 49152;
	or.b64  	%rd57, %rd56, %rd50;
	or.b32  	%r518, %r8, 8;
	and.b32  	%r519, %r518, 1431655744;
	shr.u32 	%r520, %r519, 1;
	or.b32  	%r521, %r520, %r519;
	and.b32  	%r522, %r521, 858993440;
	shr.u32 	%r523, %r522, 2;
	or.b32  	%r524, %r523, %r522;
	and.b32  	%r525, %r524, 252645128;
	shr.u32 	%r526, %r525, 4;
	or.b32  	%r527, %r526, %r525;
	shr.u32 	%r528, %r527, 8;
	and.b32  	%r529, %r528, 65280;
	and.b32  	%r530, %r527, 248;
	or.b32  	%r531, %r529, %r530;
	shr.u32 	%r532, %r518, 1;
	and.b32  	%r533, %r532, 1145324612;
	and.b32  	%r534, %r518, 572662304;
	or.b32  	%r535, %r533, %r534;
	shr.u32 	%r536, %r535, 1;
	shr.u32 	%r537, %r535, 3;
	or.b32  	%r538, %r536, %r537;
	and.b32  	%r539, %r538, 252645134;
	shr.u32 	%r540, %r539, 4;
	or.b32  	%r541, %r540, %r539;
	shr.u32 	%r542, %r541, 8;
	and.b32  	%r543, %r542, 65280;
	and.b32  	%r544, %r541, 254;
	or.b32  	%r545, %r543, %r544;
	add.s32 	%r546, %r9, %r531;
	add.s32 	%r547, %r10, %r545;
	and.b32  	%r548, %r12, %r546;
	and.b32  	%r549, %r12, %r547;
	shl.b32 	%r550, %r548, 8;
	or.b32  	%r551, %r550, %r548;
	and.b32  	%r552, %r551, 16711935;
	shl.b32 	%r553, %r549, 8;
	or.b32  	%r554, %r553, %r549;
	and.b32  	%r555, %r554, 16711935;
	shl.b32 	%r556, %r551, 4;
	and.b32  	%r557, %r556, 267390960;
	or.b32  	%r558, %r557, %r552;
	and.b32  	%r559, %r558, 252645135;
	shl.b32 	%r560, %r554, 4;
	and.b32  	%r561, %r560, 267390960;
	or.b32  	%r562, %r561, %r555;
	and.b32  	%r563, %r562, 252645135;
	shl.b32 	%r564, %r558, 2;
	and.b32  	%r565, %r564, 1010580540;
	or.b32  	%r566, %r565, %r559;
	and.b32  	%r567, %r566, 286331153;
	shl.b32 	%r568, %r562, 2;
	and.b32  	%r569, %r568, 1010580540;
	or.b32  	%r570, %r569, %r563;
	shl.b32 	%r571, %r566, 1;
	and.b32  	%r572, %r571, 1145324612;
	or.b32  	%r573, %r572, %r567;
	shl.b32 	%r574, %r570, 2;
	and.b32  	%r575, %r574, -2004318072;
	shl.b32 	%r576, %r570, 1;
	and.b32  	%r577, %r576, 572662306;
	or.b32  	%r578, %r575, %r577;
	or.b32  	%r579, %r573, %r578;
	shr.u32 	%r580, %r579, 5;
	shl.b32 	%r581, %r579, 1;
	and.b32  	%r582, %r581, 62;
	mul.wide.u32 	%rd58, %r580, 8;
	add.s64 	%rd59, %rd3, %rd58;
	ld.global.nc.u64 	%rd60, [%rd59];
	shr.u64 	%rd61, %rd60, %r582;
	shl.b64 	%rd62, %rd61, 16;
	and.b64  	%rd63, %rd62, 196608;
	or.b64  	%rd64, %rd63, %rd57;
	or.b32  	%r583, %r8, 9;
	and.b32  	%r584, %r583, 1431655745;
	shr.u32 	%r585, %r584, 1;
	or.b32  	%r586, %r585, %r584;
	and.b32  	%r587, %r586, 858993441;
	shr.u32 	%r588, %r587, 2;
	or.b32  	%r589, %r588, %r587;
	and.b32  	%r590, %r589, 252645129;
	shr.u32 	%r591, %r590, 4;
	or.b32  	%r592, %r591, %r590;
	shr.u32 	%r593, %r592, 8;
	and.b32  	%r594, %r593, 65280;
	and.b32  	%r595, %r592, 249;
	or.b32  	%r596, %r594, %r595;
	shr.u32 	%r597, %r583, 1;
	and.b32  	%r598, %r597, 1145324612;
	and.b32  	%r599, %r583, 572662304;
	or.b32  	%r600, %r598, %r599;
	shr.u32 	%r601, %r600, 1;
	shr.u32 	%r602, %r600, 3;
	or.b32  	%r603, %r601, %r602;
	and.b32  	%r604, %r603, 252645134;
	shr.u32 	%r605, %r604, 4;
	or.b32  	%r606, %r605, %r604;
	shr.u32 	%r607, %r606, 8;
	and.b32  	%r608, %r607, 65280;
	and.b32  	%r609, %r606, 254;
	or.b32  	%r610, %r608, %r609;
	add.s32 	%r611, %r9, %r596;
	add.s32 	%r612, %r10, %r610;
	and.b32  	%r613, %r12, %r611;
	and.b32  	%r614, %r12, %r612;
	shl.b32 	%r615, %r613, 8;
	or.b32  	%r616, %r615, %r613;
	and.b32  	%r617, %r616, 16711935;
	shl.b32 	%r618, %r614, 8;
	or.b32  	%r619, %r618, %r614;
	and.b32  	%r620, %r619, 16711935;
	shl.b32 	%r621, %r616, 4;
	and.b32  	%r622, %r621, 267390960;
	or.b32  	%r623, %r622, %r617;
	and.b32  	%r624, %r623, 252645135;
	shl.b32 	%r625, %r619, 4;
	and.b32  	%r626, %r625, 267390960;
	or.b32  	%r627, %r626, %r620;
	and.b32  	%r628, %r627, 252645135;
	shl.b32 	%r629, %r623, 2;
	and.b32  	%r630, %r629, 1010580540;
	or.b32  	%r631, %r630, %r624;
	and.b32  	%r632, %r631, 286331153;
	shl.b32 	%r633, %r627, 2;
	and.b32  	%r634, %r633, 1010580540;
	or.b32  	%r635, %r634, %r628;
	shl.b32 	%r636, %r631, 1;
	and.b32  	%r637, %r636, 1145324612;
	or.b32  	%r638, %r637, %r632;
	shl.b32 	%r639, %r635, 2;
	and.b32  	%r640, %r639, -2004318072;
	shl.b32 	%r641, %r635, 1;
	and.b32  	%r642, %r641, 572662306;
	or.b32  	%r643, %r640, %r642;
	or.b32  	%r644, %r638, %r643;
	shr.u32 	%r645, %r644, 5;
	shl.b32 	%r646, %r644, 1;
	and.b32  	%r647, %r646, 62;
	mul.wide.u32 	%rd65, %r645, 8;
	add.s64 	%rd66, %rd3, %rd65;
	ld.global.nc.u64 	%rd67, [%rd66];
	shr.u64 	%rd68, %rd67, %r647;
	shl.b64 	%rd69, %rd68, 18;
	and.b64  	%rd70, %rd69, 786432;
	or.b64  	%rd71, %rd70, %rd64;
	or.b32  	%r648, %r8, 10;
	and.b32  	%r649, %r648, 1431655744;
	shr.u32 	%r650, %r649, 1;
	or.b32  	%r651, %r650, %r649;
	and.b32  	%r652, %r651, 858993440;
	shr.u32 	%r653, %r652, 2;
	or.b32  	%r654, %r653, %r652;
	and.b32  	%r655, %r654, 252645128;
	shr.u32 	%r656, %r655, 4;
	or.b32  	%r657, %r656, %r655;
	shr.u32 	%r658, %r657, 8;
	and.b32  	%r659, %r658, 65280;
	and.b32  	%r660, %r657, 248;
	or.b32  	%r661, %r659, %r660;
	shr.u32 	%r662, %r648, 1;
	and.b32  	%r663, %r662, 1145324612;
	and.b32  	%r664, %r648, 572662306;
	or.b32  	%r665, %r663, %r664;
	shr.u32 	%r666, %r665, 1;
	shr.u32 	%r667, %r665, 3;
	or.b32  	%r668, %r666, %r667;
	and.b32  	%r669, %r668, 252645135;
	shr.u32 	%r670, %r669, 4;
	or.b32  	%r671, %r670, %r669;
	shr.u32 	%r672, %r671, 8;
	and.b32  	%r673, %r672, 65280;
	and.b32  	%r674, %r671, 255;
	or.b32  	%r675, %r673, %r674;
	add.s32 	%r676, %r9, %r661;
	add.s32 	%r677, %r10, %r675;
	and.b32  	%r678, %r12, %r676;
	and.b32  	%r679, %r12, %r677;
	shl.b32 	%r680, %r678, 8;
	or.b32  	%r681, %r680, %r678;
	and.b32  	%r682, %r681, 16711935;
	shl.b32 	%r683, %r679, 8;
	or.b32  	%r684, %r683, %r679;
	and.b32  	%r685, %r684, 16711935;
	shl.b32 	%r686, %r681, 4;
	and.b32  	%r687, %r686, 267390960;
	or.b32  	%r688, %r687, %r682;
	and.b32  	%r689, %r688, 252645135;
	shl.b32 	%r690, %r684, 4;
	and.b32  	%r691, %r690, 267390960;
	or.b32  	%r692, %r691, %r685;
	and.b32  	%r693, %r692, 252645135;
	shl.b32 	%r694, %r688, 2;
	and.b32  	%r695, %r694, 1010580540;
	or.b32  	%r696, %r695, %r689;
	and.b32  	%r697, %r696, 286331153;
	shl.b32 	%r698, %r692, 2;
	and.b32  	%r699, %r698, 1010580540;
	or.b32  	%r700, %r699, %r693;
	shl.b32 	%r701, %r696, 1;
	and.b32  	%r702, %r701, 1145324612;
	or.b32  	%r703, %r702, %r697;
	shl.b32 	%r704, %r700, 2;
	and.b32  	%r705, %r704, -2004318072;
	shl.b32 	%r706, %r700, 1;
	and.b32  	%r707, %r706, 572662306;
	or.b32  	%r708, %r705, %r707;
	or.b32  	%r709, %r703, %r708;
	shr.u32 	%r710, %r709, 5;
	shl.b32 	%r711, %r709, 1;
	and.b32  	%r712, %r711, 62;
	mul.wide.u32 	%rd72, %r710, 8;
	add.s64 	%rd73, %rd3, %rd72;
	ld.global.nc.u64 	%rd74, [%rd73];
	shr.u64 	%rd75, %rd74, %r712;
	shl.b64 	%rd76, %rd75, 20;
	and.b64  	%rd77, %rd76, 3145728;
	or.b64  	%rd78, %rd77, %rd71;
	or.b32  	%r713, %r8, 11;
	and.b32  	%r714, %r713, 1431655745;
	shr.u32 	%r715, %r714, 1;
	or.b32  	%r716, %r715, %r714;
	and.b32  	%r717, %r716, 858993441;
	shr.u32 	%r718, %r717, 2;
	or.b32  	%r719, %r718, %r717;
	and.b32  	%r720, %r719, 252645129;
	shr.u32 	%r721, %r720, 4;
	or.b32  	%r722, %r721, %r720;
	shr.u32 	%r723, %r722, 8;
	and.b32  	%r724, %r723, 65280;
	and.b32  	%r725, %r722, 249;
	or.b32  	%r726, %r724, %r725;
	shr.u32 	%r727, %r713, 1;
	and.b32  	%r728, %r727, 1145324612;
	and.b32  	%r729, %r713, 572662306;
	or.b32  	%r730, %r728, %r729;
	shr.u32 	%r731, %r730, 1;
	shr.u32 	%r732, %r730, 3;
	or.b32  	%r733, %r731, %r732;
	and.b32  	%r734, %r733, 252645135;
	shr.u32 	%r735, %r734, 4;
	or.b32  	%r736, %r735, %r734;
	shr.u32 	%r737, %r736, 8;
	and.b32  	%r738, %r737, 65280;
	and.b32  	%r739, %r736, 255;
	or.b32  	%r740, %r738, %r739;
	add.s32 	%r741, %r9, %r726;
	add.s32 	%r742, %r10, %r740;
	and.b32  	%r743, %r12, %r741;
	and.b32  	%r744, %r12, %r742;
	shl.b32 	%r745, %r743, 8;
	or.b32  	%r746, %r745, %r743;
	and.b32  	%r747, %r746, 16711935;
	shl.b32 	%r748, %r744, 8;
	or.b32  	%r749, %r748, %r744;
	and.b32  	%r750, %r749, 16711935;
	shl.b32 	%r751, %r746, 4;
	and.b32  	%r752, %r751, 267390960;
	or.b32  	%r753, %r752, %r747;
	and.b32  	%r754, %r753, 252645135;
	shl.b32 	%r755, %r749, 4;
	and.b32  	%r756, %r755, 267390960;
	or.b32  	%r757, %r756, %r750;
	and.b32  	%r758, %r757, 252645135;
	shl.b32 	%r759, %r753, 2;
	and.b32  	%r760, %r759, 1010580540;
	or.b32  	%r761, %r760, %r754;
	and.b32  	%r762, %r761, 286331153;
	shl.b32 	%r763, %r757, 2;
	and.b32  	%r764, %r763, 1010580540;
	or.b32  	%r765, %r764, %r758;
	shl.b32 	%r766, %r761, 1;
	and.b32  	%r767, %r766, 1145324612;
	or.b32  	%r768, %r767, %r762;
	shl.b32 	%r769, %r765, 2;
	and.b32  	%r770, %r769, -2004318072;
	shl.b32 	%r771, %r765, 1;
	and.b32  	%r772, %r771, 572662306;
	or.b32  	%r773, %r770, %r772;
	or.b32  	%r774, %r768, %r773;
	shr.u32 	%r775, %r774, 5;
	shl.b32 	%r776, %r774, 1;
	and.b32  	%r777, %r776, 62;
	mul.wide.u32 	%rd79, %r775, 8;
	add.s64 	%rd80, %rd3, %rd79;
	ld.global.nc.u64 	%rd81, [%rd80];
	shr.u64 	%rd82, %rd81, %r777;
	shl.b64 	%rd83, %rd82, 22;
	and.b64  	%rd84, %rd83, 12582912;
	or.b64  	%rd85, %rd84, %rd78;
	or.b32  	%r778, %r8, 12;
	and.b32  	%r779, %r778, 1431655748;
	shr.u32 	%r780, %r779, 1;
	or.b32  	%r781, %r780, %r779;
	and.b32  	%r782, %r781, 858993442;
	shr.u32 	%r783, %r782, 2;
	or.b32  	%r784, %r783, %r782;
	and.b32  	%r785, %r784, 252645130;
	shr.u32 	%r786, %r785, 4;
	or.b32  	%r787, %r786, %r785;
	shr.u32 	%r788, %r787, 8;
	and.b32  	%r789, %r788, 65280;
	and.b32  	%r790, %r787, 250;
	or.b32  	%r791, %r789, %r790;
	shr.u32 	%r792, %r778, 1;
	and.b32  	%r793, %r792, 1145324612;
	and.b32  	%r794, %r778, 572662304;
	or.b32  	%r795, %r793, %r794;
	shr.u32 	%r796, %r795, 1;
	shr.u32 	%r797, %r795, 3;
	or.b32  	%r798, %r796, %r797;
	and.b32  	%r799, %r798, 252645134;
	shr.u32 	%r800, %r799, 4;
	or.b32  	%r801, %r800, %r799;
	shr.u32 	%r802, %r801, 8;
	and.b32  	%r803, %r802, 65280;
	and.b32  	%r804, %r801, 254;
	or.b32  	%r805, %r803, %r804;
	add.s32 	%r806, %r9, %r791;
	add.s32 	%r807, %r10, %r805;
	and.b32  	%r808, %r12, %r806;
	and.b32  	%r809, %r12, %r807;
	shl.b32 	%r810, %r808, 8;
	or.b32  	%r811, %r810, %r808;
	and.b32  	%r812, %r811, 16711935;
	shl.b32 	%r813, %r809, 8;
	or.b32  	%r814, %r813, %r809;
	and.b32  	%r815, %r814, 16711935;
	shl.b32 	%r816, %r811, 4;
	and.b32  	%r817, %r816, 267390960;
	or.b32  	%r818, %r817, %r812;
	and.b32  	%r819, %r818, 252645135;
	shl.b32 	%r820, %r814, 4;
	and.b32  	%r821, %r820, 267390960;
	or.b32  	%r822, %r821, %r815;
	and.b32  	%r823, %r822, 252645135;
	shl.b32 	%r824, %r818, 2;
	and.b32  	%r825, %r824, 1010580540;
	or.b32  	%r826, %r825, %r819;
	and.b32  	%r827, %r826, 286331153;
	shl.b32 	%r828, %r822, 2;
	and.b32  	%r829, %r828, 1010580540;
	or.b32  	%r830, %r829, %r823;
	shl.b32 	%r831, %r826, 1;
	and.b32  	%r832, %r831, 1145324612;
	or.b32  	%r833, %r832, %r827;
	shl.b32 	%r834, %r830, 2;
	and.b32  	%r835, %r834, -2004318072;
	shl.b32 	%r836, %r830, 1;
	and.b32  	%r837, %r836, 572662306;
	or.b32  	%r838, %r835, %r837;
	or.b32  	%r839, %r833, %r838;
	shr.u32 	%r840, %r839, 5;
	shl.b32 	%r841, %r839, 1;
	and.b32  	%r842, %r841, 62;
	mul.wide.u32 	%rd86, %r840, 8;
	add.s64 	%rd87, %rd3, %rd86;
	ld.global.nc.u64 	%rd88, [%rd87];
	shr.u64 	%rd89, %rd88, %r842;
	shl.b64 	%rd90, %rd89, 24;
	and.b64  	%rd91, %rd90, 50331648;
	or.b64  	%rd92, %rd91, %rd85;
	or.b32  	%r843, %r8, 13;
	and.b32  	%r844, %r843, 1431655749;
	shr.u32 	%r845, %r844, 1;
	or.b32  	%r846, %r845, %r844;
	and.b32  	%r847, %r846, 858993443;
	shr.u32 	%r848, %r847, 2;
	or.b32  	%r849, %r848, %r847;
	and.b32  	%r850, %r849, 252645131;
	shr.u32 	%r851, %r850, 4;
	or.b32  	%r852, %r851, %r850;
	shr.u32 	%r853, %r852, 8;
	and.b32  	%r854, %r853, 65280;
	and.b32  	%r855, %r852, 251;
	or.b32  	%r856, %r854, %r855;
	shr.u32 	%r857, %r843, 1;
	and.b32  	%r858, %r857, 1145324612;
	and.b32  	%r859, %r843, 572662304;
	or.b32  	%r860, %r858, %r859;
	shr.u32 	%r861, %r860, 1;
	shr.u32 	%r862, %r860, 3;
	or.b32  	%r863, %r861, %r862;
	and.b32  	%r864, %r863, 252645134;
	shr.u32 	%r865, %r864, 4;
	or.b32  	%r866, %r865, %r864;
	shr.u32 	%r867, %r866, 8;
	and.b32  	%r868, %r867, 65280;
	and.b32  	%r869, %r866, 254;
	or.b32  	%r870, %r868, %r869;
	add.s32 	%r871, %r9, %r856;
	add.s32 	%r872, %r10, %r870;
	and.b32  	%r873, %r12, %r871;
	and.b32  	%r874, %r12, %r872;
	shl.b32 	%r875, %r873, 8;
	or.b32  	%r876, %r875, %r873;
	and.b32  	%r877, %r876, 16711935;
	shl.b32 	%r878, %r874, 8;
	or.b32  	%r879, %r878, %r874;
	and.b32  	%r880, %r879, 16711935;
	shl.b32 	%r881, %r876, 4;
	and.b32  	%r882, %r881, 267390960;
	or.b32  	%r883, %r882, %r877;
	and.b32  	%r884, %r883, 252645135;
	shl.b32 	%r885, %r879, 4;
	and.b32  	%r886, %r885, 267390960;
	or.b32  	%r887, %r886, %r880;
	and.b32  	%r888, %r887, 252645135;
	shl.b32 	%r889, %r883, 2;
	and.b32  	%r890, %r889, 1010580540;
	or.b32  	%r891, %r890, %r884;
	and.b32  	%r892, %r891, 286331153;
	shl.b32 	%r893, %r887, 2;
	and.b32  	%r894, %r893, 1010580540;
	or.b32  	%r895, %r894, %r888;
	shl.b32 	%r896, %r891, 1;
	and.b32  	%r897, %r896, 1145324612;
	or.b32  	%r898, %r897, %r892;
	shl.b32 	%r899, %r895, 2;
	and.b32  	%r900, %r899, -2004318072;
	shl.b32 	%r901, %r895, 1;
	and.b32  	%r902, %r901, 572662306;
	or.b32  	%r903, %r900, %r902;
	or.b32  	%r904, %r898, %r903;
	shr.u32 	%r905, %r904, 5;
	shl.b32 	%r906, %r904, 1;
	and.b32  	%r907, %r906, 62;
	mul.wide.u32 	%rd93, %r905, 8;
	add.s64 	%rd94, %rd3, %rd93;
	ld.global.nc.u64 	%rd95, [%rd94];
	shr.u64 	%rd96, %rd95, %r907;
	shl.b64 	%rd97, %rd96, 26;
	and.b64  	%rd98, %rd97, 201326592;
	or.b64  	%rd99, %rd98, %rd92;
	or.b32  	%r908, %r8, 14;
	and.b32  	%r909, %r908, 1431655748;
	shr.u32 	%r910, %r909, 1;
	or.b32  	%r911, %r910, %r909;
	and.b32  	%r912, %r911, 858993442;
	shr.u32 	%r913, %r912, 2;
	or.b32  	%r914, %r913, %r912;
	and.b32  	%r915, %r914, 252645130;
	shr.u32 	%r916, %r915, 4;
	or.b32  	%r917, %r916, %r915;
	shr.u32 	%r918, %r917, 8;
	and.b32  	%r919, %r918, 65280;
	and.b32  	%r920, %r917, 250;
	or.b32  	%r921, %r919, %r920;
	shr.u32 	%r922, %r908, 1;
	and.b32  	%r923, %r922, 1145324612;
	and.b32  	%r924, %r908, 572662306;
	or.b32  	%r925, %r923, %r924;
	shr.u32 	%r926, %r925, 1;
	shr.u32 	%r927, %r925, 3;
	or.b32  	%r928, %r926, %r927;
	and.b32  	%r929, %r928, 252645135;
	shr.u32 	%r930, %r929, 4;
	or.b32  	%r931, %r930, %r929;
	shr.u32 	%r932, %r931, 8;
	and.b32  	%r933, %r932, 65280;
	and.b32  	%r934, %r931, 255;
	or.b32  	%r935, %r933, %r934;
	add.s32 	%r936, %r9, %r921;
	add.s32 	%r937, %r10, %r935;
	and.b32  	%r938, %r12, %r936;
	and.b32  	%r939, %r12, %r937;
	shl.b32 	%r940, %r938, 8;
	or.b32  	%r941, %r940, %r938;
	and.b32  	%r942, %r941, 16711935;
	shl.b32 	%r943, %r939, 8;
	or.b32  	%r944, %r943, %r939;
	and.b32  	%r945, %r944, 16711935;
	shl.b32 	%r946, %r941, 4;
	and.b32  	%r947, %r946, 267390960;
	or.b32  	%r948, %r947, %r942;
	and.b32  	%r949, %r948, 252645135;
	shl.b32 	%r950, %r944, 4;
	and.b32  	%r951, %r950, 267390960;
	or.b32  	%r952, %r951, %r945;
	and.b32  	%r953, %r952, 252645135;
	shl.b32 	%r954, %r948, 2;
	and.b32  	%r955, %r954, 1010580540;
	or.b32  	%r956, %r955, %r949;
	and.b32  	%r957, %r956, 286331153;
	shl.b32 	%r958, %r952, 2;
	and.b32  	%r959, %r958, 1010580540;
	or.b32  	%r960, %r959, %r953;
	shl.b32 	%r961, %r956, 1;
	and.b32  	%r962, %r961, 1145324612;
	or.b32  	%r963, %r962, %r957;
	shl.b32 	%r964, %r960, 2;
	and.b32  	%r965, %r964, -2004318072;
	shl.b32 	%r966, %r960, 1;
	and.b32  	%r967, %r966, 572662306;
	or.b32  	%r968, %r965, %r967;
	or.b32  	%r969, %r963, %r968;
	shr.u32 	%r970, %r969, 5;
	shl.b32 	%r971, %r969, 1;
	and.b32  	%r972, %r971, 62;
	mul.wide.u32 	%rd100, %r970, 8;
	add.s64 	%rd101, %rd3, %rd100;
	ld.global.nc.u64 	%rd102, [%rd101];
	shr.u64 	%rd103, %rd102, %r972;
	shl.b64 	%rd104, %rd103, 28;
	and.b64  	%rd105, %rd104, 805306368;
	or.b64  	%rd106, %rd105, %rd99;
	or.b32  	%r973, %r8, 15;
	and.b32  	%r974, %r973, 1431655749;
	shr.u32 	%r975, %r974, 1;
	or.b32  	%r976, %r975, %r974;
	and.b32  	%r977, %r976, 858993443;
	shr.u32 	%r978, %r977, 2;
	or.b32  	%r979, %r978, %r977;
	and.b32  	%r980, %r979, 252645131;
	shr.u32 	%r981, %r980, 4;
	or.b32  	%r982, %r981, %r980;
	shr.u32 	%r983, %r982, 8;
	and.b32  	%r984, %r983, 65280;
	and.b32  	%r985, %r982, 251;
	or.b32  	%r986, %r984, %r985;
	shr.u32 	%r987, %r973, 1;
	and.b32  	%r988, %r987, 1145324612;
	and.b32  	%r989, %r973, 572662306;
	or.b32  	%r990, %r988, %r989;
	shr.u32 	%r991, %r990, 1;
	shr.u32 	%r992, %r990, 3;
	or.b32  	%r993, %r991, %r992;
	and.b32  	%r994, %r993, 252645135;
	shr.u32 	%r995, %r994, 4;
	or.b32  	%r996, %r995, %r994;
	shr.u32 	%r997, %r996, 8;
	and.b32  	%r998, %r997, 65280;
	and.b32  	%r999, %r996, 255;
	or.b32  	%r1000, %r998, %r999;
	add.s32 	%r1001, %r9, %r986;
	add.s32 	%r1002, %r10, %r1000;
	and.b32  	%r1003, %r12, %r1001;
	and.b32  	%r1004, %r12, %r1002;
	shl.b32 	%r1005, %r1003, 8;
	or.b32  	%r1006, %r1005, %r1003;
	and.b32  	%r1007, %r1006, 16711935;
	shl.b32 	%r1008, %r1004, 8;
	or.b32  	%r1009, %r1008, %r1004;
	and.b32  	%r1010, %r1009, 16711935;
	shl.b32 	%r1011, %r1006, 4;
	and.b32  	%r1012, %r1011, 267390960;
	or.b32  	%r1013, %r1012, %r1007;
	and.b32  	%r1014, %r1013, 252645135;
	shl.b32 	%r1015, %r1009, 4;
	and.b32  	%r1016, %r1015, 267390960;
	or.b32  	%r1017, %r1016, %r1010;
	and.b32  	%r1018, %r1017, 252645135;
	shl.b32 	%r1019, %r1013, 2;
	and.b32  	%r1020, %r1019, 1010580540;
	or.b32  	%r1021, %r1020, %r1014;
	and.b32  	%r1022, %r1021, 286331153;
	shl.b32 	%r1023, %r1017, 2;
	and.b32  	%r1024, %r1023, 1010580540;
	or.b32  	%r1025, %r1024, %r1018;
	shl.b32 	%r1026, %r1021, 1;
	and.b32  	%r1027, %r1026, 1145324612;
	or.b32  	%r1028, %r1027, %r1022;
	shl.b32 	%r1029, %r1025, 2;
	and.b32  	%r1030, %r1029, -2004318072;
	shl.b32 	%r1031, %r1025, 1;
	and.b32  	%r1032, %r1031, 572662306;
	or.b32  	%r1033, %r1030, %r1032;
	or.b32  	%r1034, %r1028, %r1033;
	shr.u32 	%r1035, %r1034, 5;
	shl.b32 	%r1036, %r1034, 1;
	and.b32  	%r1037, %r1036, 62;
	mul.wide.u32 	%rd107, %r1035, 8;
	add.s64 	%rd108, %rd3, %rd107;
	ld.global.nc.u64 	%rd109, [%rd108];
	shr.u64 	%rd110, %rd109, %r1037;
	shl.b64 	%rd111, %rd110, 30;
	and.b64  	%rd112, %rd111, 3221225472;
	or.b64  	%rd113, %rd112, %rd106;
	or.b32  	%r1038, %r8, 16;
	and.b32  	%r1039, %r1038, 1431655760;
	shr.u32 	%r1040, %r1039, 1;
	or.b32  	%r1041, %r1040, %r1039;
	and.b32  	%r1042, %r1041, 858993456;
	shr.u32 	%r1043, %r1042, 2;
	or.b32  	%r1044, %r1043, %r1042;
	and.b32  	%r1045, %r1044, 252645132;
	shr.u32 	%r1046, %r1045, 4;
	or.b32  	%r1047, %r1046, %r1045;
	shr.u32 	%r1048, %r1047, 8;
	and.b32  	%r1049, %r1048, 65280;
	and.b32  	%r1050, %r1047, 252;
	or.b32  	%r1051, %r1049, %r1050;
	and.b32  	%r1052, %r1038, 572662304;
	or.b32  	%r1053, %r27, %r1052;
	shr.u32 	%r1054, %r1053, 1;
	shr.u32 	%r1055, %r1053, 3;
	or.b32  	%r1056, %r1054, %r1055;
	and.b32  	%r1057, %r1056, 252645132;
	shr.u32 	%r1058, %r1057, 4;
	or.b32  	%r1059, %r1058, %r1057;
	shr.u32 	%r1060, %r1059, 8;
	and.b32  	%r1061, %r1060, 65280;
	and.b32  	%r1062, %r1059, 252;
	or.b32  	%r1063, %r1061, %r1062;
	add.s32 	%r1064, %r9, %r1051;
	add.s32 	%r1065, %r10, %r1063;
	and.b32  	%r1066, %r12, %r1064;
	and.b32  	%r1067, %r12, %r1065;
	shl.b32 	%r1068, %r1066, 8;
	or.b32  	%r1069, %r1068, %r1066;
	and.b32  	%r1070, %r1069, 16711935;
	shl.b32 	%r1071, %r1067, 8;
	or.b32  	%r1072, %r1071, %r1067;
	and.b32  	%r1073, %r1072, 16711935;
	shl.b32 	%r1074, %r1069, 4;
	and.b32  	%r1075, %r1074, 267390960;
	or.b32  	%r1076, %r1075, %r1070;
	and.b32  	%r1077, %r1076, 252645135;
	shl.b32 	%r1078, %r1072, 4;
	and.b32  	%r1079, %r1078, 267390960;
	or.b32  	%r1080, %r1079, %r1073;
	and.b32  	%r1081, %r1080, 252645135;
	shl.b32 	%r1082, %r1076, 2;
	and.b32  	%r1083, %r1082, 1010580540;
	or.b32  	%r1084, %r1083, %r1077;
	and.b32  	%r1085, %r1084, 286331153;
	shl.b32 	%r1086, %r1080, 2;
	and.b32  	%r1087, %r1086, 1010580540;
	or.b32  	%r1088, %r1087, %r1081;
	shl.b32 	%r1089, %r1084, 1;
	and.b32  	%r1090, %r1089, 1145324612;
	or.b32  	%r1091, %r1090, %r1085;
	shl.b32 	%r1092, %r1088, 2;
	and.b32  	%r1093, %r1092, -2004318072;
	shl.b32 	%r1094, %r1088, 1;
	and.b32  	%r1095, %r1094, 572662306;
	or.b32  	%r1096, %r1093, %r1095;
	or.b32  	%r1097, %r1091, %r1096;
	shr.u32 	%r1098, %r1097, 5;
	shl.b32 	%r1099, %r1097, 1;
	and.b32  	%r1100, %r1099, 62;
	mul.wide.u32 	%rd114, %r1098, 8;
	add.s64 	%rd115, %rd3, %rd114;
	ld.global.nc.u64 	%rd116, [%rd115];
	shr.u64 	%rd117, %rd116, %r1100;
	shl.b64 	%rd118, %rd117, 32;
	and.b64  	%rd119, %rd118, 12884901888;
	or.b64  	%rd120, %rd119, %rd113;
	or.b32  	%r1101, %r8, 17;
	and.b32  	%r1102, %r1101, 1431655761;
	shr.u32 	%r1103, %r1102, 1;
	or.b32  	%r1104, %r1103, %r1102;
	and.b32  	%r1105, %r1104, 858993457;
	shr.u32 	%r1106, %r1105, 2;
	or.b32  	%r1107, %r1106, %r1105;
	and.b32  	%r1108, %r1107, 252645133;
	shr.u32 	%r1109, %r1108, 4;
	or.b32  	%r1110, %r1109, %r1108;
	shr.u32 	%r1111, %r1110, 8;
	and.b32  	%r1112, %r1111, 65280;
	and.b32  	%r1113, %r1110, 253;
	or.b32  	%r1114, %r1112, %r1113;
	and.b32  	%r1115, %r1101, 572662304;
	or.b32  	%r1116, %r27, %r1115;
	shr.u32 	%r1117, %r1116, 1;
	shr.u32 	%r1118, %r1116, 3;
	or.b32  	%r1119, %r1117, %r1118;
	and.b32  	%r1120, %r1119, 252645132;
	shr.u32 	%r1121, %r1120, 4;
	or.b32  	%r1122, %r1121, %r1120;
	shr.u32 	%r1123, %r1122, 8;
	and.b32  	%r1124, %r1123, 65280;
	and.b32  	%r1125, %r1122, 252;
	or.b32  	%r1126, %r1124, %r1125;
	add.s32 	%r1127, %r9, %r1114;
	add.s32 	%r1128, %r10, %r1126;
	and.b32  	%r1129, %r12, %r1127;
	and.b32  	%r1130, %r12, %r1128;
	shl.b32 	%r1131, %r1129, 8;
	or.b32  	%r1132, %r1131, %r1129;
	and.b32  	%r1133, %r1132, 16711935;
	shl.b32 	%r1134, %r1130, 8;
	or.b32  	%r1135, %r1134, %r1130;
	and.b32  	%r1136, %r1135, 16711935;
	shl.b32 	%r1137, %r1132, 4;
	and.b32  	%r1138, %r1137, 267390960;
	or.b32  	%r1139, %r1138, %r1133;
	and.b32  	%r1140, %r1139, 252645135;
	shl.b32 	%r1141, %r1135, 4;
	and.b32  	%r1142, %r1141, 267390960;
	or.b32  	%r1143, %r1142, %r1136;
	and.b32  	%r1144, %r1143, 252645135;
	shl.b32 	%r1145, %r1139, 2;
	and.b32  	%r1146, %r1145, 1010580540;
	or.b32  	%r1147, %r1146, %r1140;
	and.b32  	%r1148, %r1147, 286331153;
	shl.b32 	%r1149, %r1143, 2;
	and.b32  	%r1150, %r1149, 1010580540;
	or.b32  	%r1151, %r1150, %r1144;
	shl.b32 	%r1152, %r1147, 1;
	and.b32  	%r1153, %r1152, 1145324612;
	or.b32  	%r1154, %r1153, %r1148;
	shl.b32 	%r1155, %r1151, 2;
	and.b32  	%r1156, %r1155, -2004318072;
	shl.b32 	%r1157, %r1151, 1;
	and.b32  	%r1158, %r1157, 572662306;
	or.b32  	%r1159, %r1156, %r1158;
	or.b32  	%r1160, %r1154, %r1159;
	shr.u32 	%r1161, %r1160, 5;
	shl.b32 	%r1162, %r1160, 1;
	and.b32  	%r1163, %r1162, 62;
	mul.wide.u32 	%rd121, %r1161, 8;
	add.s64 	%rd122, %rd3, %rd121;
	ld.global.nc.u64 	%rd123, [%rd122];
	shr.u64 	%rd124, %rd123, %r1163;
	shl.b64 	%rd125, %rd124, 34;
	and.b64  	%rd126, %rd125, 51539607552;
	or.b64  	%rd127, %rd126, %rd120;
	or.b32  	%r1164, %r8, 18;
	and.b32  	%r1165, %r1164, 1431655760;
	shr.u32 	%r1166, %r1165, 1;
	or.b32  	%r1167, %r1166, %r1165;
	and.b32  	%r1168, %r1167, 858993456;
	shr.u32 	%r1169, %r1168, 2;
	or.b32  	%r1170, %r1169, %r1168;
	and.b32  	%r1171, %r1170, 252645132;
	shr.u32 	%r1172, %r1171, 4;
	or.b32  	%r1173, %r1172, %r1171;
	shr.u32 	%r1174, %r1173, 8;
	and.b32  	%r1175, %r1174, 65280;
	and.b32  	%r1176, %r1173, 252;
	or.b32  	%r1177, %r1175, %r1176;
	and.b32  	%r1178, %r1164, 572662306;
	or.b32  	%r1179, %r27, %r1178;
	shr.u32 	%r1180, %r1179, 1;
	shr.u32 	%r1181, %r1179, 3;
	or.b32  	%r1182, %r1180, %r1181;
	and.b32  	%r1183, %r1182, 252645133;
	shr.u32 	%r1184, %r1183, 4;
	or.b32  	%r1185, %r1184, %r1183;
	shr.u32 	%r1186, %r1185, 8;
	and.b32  	%r1187, %r1186, 65280;
	and.b32  	%r1188, %r1185, 253;
	or.b32  	%r1189, %r1187, %r1188;
	add.s32 	%r1190, %r9, %r1177;
	add.s32 	%r1191, %r10, %r1189;
	and.b32  	%r1192, %r12, %r1190;
	and.b32  	%r1193, %r12, %r1191;
	shl.b32 	%r1194, %r1192, 8;
	or.b32  	%r1195, %r1194, %r1192;
	and.b32  	%r1196, %r1195, 16711935;
	shl.b32 	%r1197, %r1193, 8;
	or.b32  	%r1198, %r1197, %r1193;
	and.b32  	%r1199, %r1198, 16711935;
	shl.b32 	%r1200, %r1195, 4;
	and.b32  	%r1201, %r1200, 267390960;
	or.b32  	%r1202, %r1201, %r1196;
	and.b32  	%r1203, %r1202, 252645135;
	shl.b32 	%r1204, %r1198, 4;
	and.b32  	%r1205, %r1204, 267390960;
	or.b32  	%r1206, %r1205, %r1199;
	and.b32  	%r1207, %r1206, 252645135;
	shl.b32 	%r1208, %r1202, 2;
	and.b32  	%r1209, %r1208, 1010580540;
	or.b32  	%r1210, %r1209, %r1203;
	and.b32  	%r1211, %r1210, 286331153;
	shl.b32 	%r1212, %r1206, 2;
	and.b32  	%r1213, %r1212, 1010580540;
	or.b32  	%r1214, %r1213, %r1207;
	shl.b32 	%r1215, %r1210, 1;
	and.b32  	%r1216, %r1215, 1145324612;
	or.b32  	%r1217, %r1216, %r1211;
	shl.b32 	%r1218, %r1214, 2;
	and.b32  	%r1219, %r1218, -2004318072;
	shl.b32 	%r1220, %r1214, 1;
	and.b32  	%r1221, %r1220, 572662306;
	or.b32  	%r1222, %r1219, %r1221;
	or.b32  	%r1223, %r1217, %r1222;
	shr.u32 	%r1224, %r1223, 5;
	shl.b32 	%r1225, %r1223, 1;
	and.b32  	%r1226, %r1225, 62;
	mul.wide.u32 	%rd128, %r1224, 8;
	add.s64 	%rd129, %rd3, %rd128;
	ld.global.nc.u64 	%rd130, [%rd129];
	shr.u64 	%rd131, %rd130, %r1226;
	shl.b64 	%rd132, %rd131, 36;
	and.b64  	%rd133, %rd132, 206158430208;
	or.b64  	%rd134, %rd133, %rd127;
	or.b32  	%r1227, %r8, 19;
	and.b32  	%r1228, %r1227, 1431655761;
	shr.u32 	%r1229, %r1228, 1;
	or.b32  	%r1230, %r1229, %r1228;
	and.b32  	%r1231, %r1230, 858993457;
	shr.u32 	%r1232, %r1231, 2;
	or.b32  	%r1233, %r1232, %r1231;
	and.b32  	%r1234, %r1233, 252645133;
	shr.u32 	%r1235, %r1234, 4;
	or.b32  	%r1236, %r1235, %r1234;
	shr.u32 	%r1237, %r1236, 8;
	and.b32  	%r1238, %r1237, 65280;
	and.b32  	%r1239, %r1236, 253;
	or.b32  	%r1240, %r1238, %r1239;
	and.b32  	%r1241, %r1227, 572662306;
	or.b32  	%r1242, %r27, %r1241;
	shr.u32 	%r1243, %r1242, 1;
	shr.u32 	%r1244, %r1242, 3;
	or.b32  	%r1245, %r1243, %r1244;
	and.b32  	%r1246, %r1245, 252645133;
	shr.u32 	%r1247, %r1246, 4;
	or.b32  	%r1248, %r1247, %r1246;
	shr.u32 	%r1249, %r1248, 8;
	and.b32  	%r1250, %r1249, 65280;
	and.b32  	%r1251, %r1248, 253;
	or.b32  	%r1252, %r1250, %r1251;
	add.s32 	%r1253, %r9, %r1240;
	add.s32 	%r1254, %r10, %r1252;
	and.b32  	%r1255, %r12, %r1253;
	and.b32  	%r1256, %r12, %r1254;
	shl.b32 	%r1257, %r1255, 8;
	or.b32  	%r1258, %r1257, %r1255;
	and.b32  	%r1259, %r1258, 16711935;
	shl.b32 	%r1260, %r1256, 8;
	or.b32  	%r1261, %r1260, %r1256;
	and.b32  	%r1262, %r1261, 16711935;
	shl.b32 	%r1263, %r1258, 4;
	and.b32  	%r1264, %r1263, 267390960;
	or.b32  	%r1265, %r1264, %r1259;
	and.b32  	%r1266, %r1265, 252645135;
	shl.b32 	%r1267, %r1261, 4;
	and.b32  	%r1268, %r1267, 267390960;
	or.b32  	%r1269, %r1268, %r1262;
	and.b32  	%r1270, %r1269, 252645135;
	shl.b32 	%r1271, %r1265, 2;
	and.b32  	%r1272, %r1271, 1010580540;
	or.b32  	%r1273, %r1272, %r1266;
	and.b32  	%r1274, %r1273, 286331153;
	shl.b32 	%r1275, %r1269, 2;
	and.b32  	%r1276, %r1275, 1010580540;
	or.b32  	%r1277, %r1276, %r1270;
	shl.b32 	%r1278, %r1273, 1;
	and.b32  	%r1279, %r1278, 1145324612;
	or.b32  	%r1280, %r1279, %r1274;
	shl.b32 	%r1281, %r1277, 2;
	and.b32  	%r1282, %r1281, -2004318072;
	shl.b32 	%r1283, %r1277, 1;
	and.b32  	%r1284, %r1283, 572662306;
	or.b32  	%r1285, %r1282, %r1284;
	or.b32  	%r1286, %r1280, %r1285;
	shr.u32 	%r1287, %r1286, 5;
	shl.b32 	%r1288, %r1286, 1;
	and.b32  	%r1289, %r1288, 62;
	mul.wide.u32 	%rd135, %r1287, 8;
	add.s64 	%rd136, %rd3, %rd135;
	ld.global.nc.u64 	%rd137, [%rd136];
	shr.u64 	%rd138, %rd137, %r1289;
	shl.b64 	%rd139, %rd138, 38;
	and.b64  	%rd140, %rd139, 824633720832;
	or.b64  	%rd141, %rd140, %rd134;
	or.b32  	%r1290, %r8, 20;
	and.b32  	%r1291, %r1290, 1431655764;
	shr.u32 	%r1292, %r1291, 1;
	or.b32  	%r1293, %r1292, %r1291;
	and.b32  	%r1294, %r1293, 858993458;
	shr.u32 	%r1295, %r1294, 2;
	or.b32  	%r1296, %r1295, %r1294;
	and.b32  	%r1297, %r1296, 252645134;
	shr.u32 	%r1298, %r1297, 4;
	or.b32  	%r1299, %r1298, %r1297;
	shr.u32 	%r1300, %r1299, 8;
	and.b32  	%r1301, %r1300, 65280;
	and.b32  	%r1302, %r1299, 254;
	or.b32  	%r1303, %r1301, %r1302;
	and.b32  	%r1304, %r1290, 572662304;
	or.b32  	%r1305, %r27, %r1304;
	shr.u32 	%r1306, %r1305, 1;
	shr.u32 	%r1307, %r1305, 3;
	or.b32  	%r1308, %r1306, %r1307;
	and.b32  	%r1309, %r1308, 252645132;
	shr.u32 	%r1310, %r1309, 4;
	or.b32  	%r1311, %r1310, %r1309;
	shr.u32 	%r1312, %r1311, 8;
	and.b32  	%r1313, %r1312, 65280;
	and.b32  	%r1314, %r1311, 252;
	or.b32  	%r1315, %r1313, %r1314;
	add.s32 	%r1316, %r9, %r1303;
	add.s32 	%r1317, %r10, %r1315;
	and.b32  	%r1318, %r12, %r1316;
	and.b32  	%r1319, %r12, %r1317;
	shl.b32 	%r1320, %r1318, 8;
	or.b32  	%r1321, %r1320, %r1318;
	and.b32  	%r1322, %r1321, 16711935;
	shl.b32 	%r1323, %r1319, 8;
	or.b32  	%r1324, %r1323, %r1319;
	and.b32  	%r1325, %r1324, 16711935;
	shl.b32 	%r1326, %r1321, 4;
	and.b32  	%r1327, %r1326, 267390960;
	or.b32  	%r1328, %r1327, %r1322;
	and.b32  	%r1329, %r1328, 252645135;
	shl.b32 	%r1330, %r1324, 4;
	and.b32  	%r1331, %r1330, 267390960;
	or.b32  	%r1332, %r1331, %r1325;
	and.b32  	%r1333, %r1332, 252645135;
	shl.b32 	%r1334, %r1328, 2;
	and.b32  	%r1335, %r1334, 1010580540;
	or.b32  	%r1336, %r1335, %r1329;
	and.b32  	%r1337, %r1336, 286331153;
	shl.b32 	%r1338, %r1332, 2;
	and.b32  	%r1339, %r1338, 1010580540;
	or.b32  	%r1340, %r1339, %r1333;
	shl.b32 	%r1341, %r1336, 1;
	and.b32  	%r1342, %r1341, 1145324612;
	or.b32  	%r1343, %r1342, %r1337;
	shl.b32 	%r1344, %r1340, 2;
	and.b32  	%r1345, %r1344, -2004318072;
	shl.b32 	%r1346, %r1340, 1;
	and.b32  	%r1347, %r1346, 572662306;
	or.b32  	%r1348, %r1345, %r1347;
	or.b32  	%r1349, %r1343, %r1348;
	shr.u32 	%r1350, %r1349, 5;
	shl.b32 	%r1351, %r1349, 1;
	and.b32  	%r1352, %r1351, 62;
	mul.wide.u32 	%rd142, %r1350, 8;
	add.s64 	%rd143, %rd3, %rd142;
	ld.global.nc.u64 	%rd144, [%rd143];
	shr.u64 	%rd145, %rd144, %r1352;
	shl.b64 	%rd146, %rd145, 40;
	and.b64  	%rd147, %rd146, 3298534883328;
	or.b64  	%rd148, %rd147, %rd141;
	or.b32  	%r1353, %r8, 21;
	and.b32  	%r1354, %r1353, 1431655765;
	shr.u32 	%r1355, %r1354, 1;
	or.b32  	%r1356, %r1355, %r1354;
	and.b32  	%r1357, %r1356, 858993459;
	shr.u32 	%r1358, %r1357, 2;
	or.b32  	%r1359, %r1358, %r1357;
	and.b32  	%r1360, %r1359, 252645135;
	shr.u32 	%r1361, %r1360, 4;
	or.b32  	%r1362, %r1361, %r1360;
	shr.u32 	%r1363, %r1362, 8;
	and.b32  	%r1364, %r1363, 65280;
	and.b32  	%r1365, %r1362, 255;
	or.b32  	%r1366, %r1364, %r1365;
	and.b32  	%r1367, %r1353, 572662304;
	or.b32  	%r1368, %r27, %r1367;
	shr.u32 	%r1369, %r1368, 1;
	shr.u32 	%r1370, %r1368, 3;
	or.b32  	%r1371, %r1369, %r1370;
	and.b32  	%r1372, %r1371, 252645132;
	shr.u32 	%r1373, %r1372, 4;
	or.b32  	%r1374, %r1373, %r1372;
	shr.u32 	%r1375, %r1374, 8;
	and.b32  	%r1376, %r1375, 65280;
	and.b32  	%r1377, %r1374, 252;
	or.b32  	%r1378, %r1376, %r1377;
	add.s32 	%r1379, %r9, %r1366;
	add.s32 	%r1380, %r10, %r1378;
	and.b32  	%r1381, %r12, %r1379;
	and.b32  	%r1382, %r12, %r1380;
	shl.b32 	%r1383, %r1381, 8;
	or.b32  	%r1384, %r1383, %r1381;
	and.b32  	%r1385, %r1384, 16711935;
	shl.b32 	%r1386, %r1382, 8;
	or.b32  	%r1387, %r1386, %r1382;
	and.b32  	%r1388, %r1387, 16711935;
	shl.b32 	%r1389, %r1384, 4;
	and.b32  	%r1390, %r1389, 267390960;
	or.b32  	%r1391, %r1390, %r1385;
	and.b32  	%r1392, %r1391, 252645135;
	shl.b32 	%r1393, %r1387, 4;
	and.b32  	%r1394, %r1393, 267390960;
	or.b32  	%r1395, %r1394, %r1388;
	and.b32  	%r1396, %r1395, 252645135;
	shl.b32 	%r1397, %r1391, 2;
	and.b32  	%r1398, %r1397, 1010580540;
	or.b32  	%r1399, %r1398, %r1392;
	and.b32  	%r1400, %r1399, 286331153;
	shl.b32 	%r1401, %r1395, 2;
	and.b32  	%r1402, %r1401, 1010580540;
	or.b32  	%r1403, %r1402, %r1396;
	shl.b32 	%r1404, %r1399, 1;
	and.b32  	%r1405, %r1404, 1145324612;
	or.b32  	%r1406, %r1405, %r1400;
	shl.b32 	%r1407, %r1403, 2;
	and.b32  	%r1408, %r1407, -2004318072;
	shl.b32 	%r1409, %r1403, 1;
	and.b32  	%r1410, %r1409, 572662306;
	or.b32  	%r1411, %r1408, %r1410;
	or.b32  	%r1412, %r1406, %r1411;
	shr.u32 	%r1413, %r1412, 5;
	shl.b32 	%r1414, %r1412, 1;
	and.b32  	%r1415, %r1414, 62;
	mul.wide.u32 	%rd149, %r1413, 8;
	add.s64 	%rd150, %rd3, %rd149;
	ld.global.nc.u64 	%rd151, [%rd150];
	shr.u64 	%rd152, %rd151, %r1415;
	shl.b64 	%rd153, %rd152, 42;
	and.b64  	%rd154, %rd153, 13194139533312;
	or.b64  	%rd155, %rd154, %rd148;
	or.b32  	%r1416, %r8, 22;
	and.b32  	%r1417, %r1416, 1431655764;
	shr.u32 	%r1418, %r1417, 1;
	or.b32  	%r1419, %r1418, %r1417;
	and.b32  	%r1420, %r1419, 858993458;
	shr.u32 	%r1421, %r1420, 2;
	or.b32  	%r1422, %r1421, %r1420;
	and.b32  	%r1423, %r1422, 252645134;
	shr.u32 	%r1424, %r1423, 4;
	or.b32  	%r1425, %r1424, %r1423;
	shr.u32 	%r1426, %r1425, 8;
	and.b32  	%r1427, %r1426, 65280;
	and.b32  	%r1428, %r1425, 254;
	or.b32  	%r1429, %r1427, %r1428;
	and.b32  	%r1430, %r1416, 572662306;
	or.b32  	%r1431, %r27, %r1430;
	shr.u32 	%r1432, %r1431, 1;
	shr.u32 	%r1433, %r1431, 3;
	or.b32  	%r1434, %r1432, %r1433;
	and.b32  	%r1435, %r1434, 252645133;
	shr.u32 	%r1436, %r1435, 4;
	or.b32  	%r1437, %r1436, %r1435;
	shr.u32 	%r1438, %r1437, 8;
	and.b32  	%r1439, %r1438, 65280;
	and.b32  	%r1440, %r1437, 253;
	or.b32  	%r1441, %r1439, %r1440;
	add.s32 	%r1442, %r9, %r1429;
	add.s32 	%r1443, %r10, %r1441;
	and.b32  	%r1444, %r12, %r1442;
	and.b32  	%r1445, %r12, %r1443;
	shl.b32 	%r1446, %r1444, 8;
	or.b32  	%r1447, %r1446, %r1444;
	and.b32  	%r1448, %r1447, 16711935;
	shl.b32 	%r1449, %r1445, 8;
	or.b32  	%r1450, %r1449, %r1445;
	and.b32  	%r1451, %r1450, 16711935;
	shl.b32 	%r1452, %r1447, 4;
	and.b32  	%r1453, %r1452, 267390960;
	or.b32  	%r1454, %r1453, %r1448;
	and.b32  	%r1455, %r1454, 252645135;
	shl.b32 	%r1456, %r1450, 4;
	and.b32  	%r1457, %r1456, 267390960;
	or.b32  	%r1458, %r1457, %r1451;
	and.b32  	%r1459, %r1458, 252645135;
	shl.b32 	%r1460, %r1454, 2;
	and.b32  	%r1461, %r1460, 1010580540;
	or.b32  	%r1462, %r1461, %r1455;
	and.b32  	%r1463, %r1462, 286331153;
	shl.b32 	%r1464, %r1458, 2;
	and.b32  	%r1465, %r1464, 1010580540;
	or.b32  	%r1466, %r1465, %r1459;
	shl.b32 	%r1467, %r1462, 1;
	and.b32  	%r1468, %r1467, 1145324612;
	or.b32  	%r1469, %r1468, %r1463;
	shl.b32 	%r1470, %r1466, 2;
	and.b32  	%r1471, %r1470, -2004318072;
	shl.b32 	%r1472, %r1466, 1;
	and.b32  	%r1473, %r1472, 572662306;
	or.b32  	%r1474, %r1471, %r1473;
	or.b32  	%r1475, %r1469, %r1474;
	shr.u32 	%r1476, %r1475, 5;
	shl.b32 	%r1477, %r1475, 1;
	and.b32  	%r1478, %r1477, 62;
	mul.wide.u32 	%rd156, %r1476, 8;
	add.s64 	%rd157, %rd3, %rd156;
	ld.global.nc.u64 	%rd158, [%rd157];
	shr.u64 	%rd159, %rd158, %r1478;
	shl.b64 	%rd160, %rd159, 44;
	and.b64  	%rd161, %rd160, 52776558133248;
	or.b64  	%rd162, %rd161, %rd155;
	or.b32  	%r1479, %r8, 23;
	and.b32  	%r1480, %r1479, 1431655765;
	shr.u32 	%r1481, %r1480, 1;
	or.b32  	%r1482, %r1481, %r1480;
	and.b32  	%r1483, %r1482, 858993459;
	shr.u32 	%r1484, %r1483, 2;
	or.b32  	%r1485, %r1484, %r1483;
	and.b32  	%r1486, %r1485, 252645135;
	shr.u32 	%r1487, %r1486, 4;
	or.b32  	%r1488, %r1487, %r1486;
	shr.u32 	%r1489, %r1488, 8;
	and.b32  	%r1490, %r1489, 65280;
	and.b32  	%r1491, %r1488, 255;
	or.b32  	%r1492, %r1490, %r1491;
	and.b32  	%r1493, %r1479, 572662306;
	or.b32  	%r1494, %r27, %r1493;
	shr.u32 	%r1495, %r1494, 1;
	shr.u32 	%r1496, %r1494, 3;
	or.b32  	%r1497, %r1495, %r1496;
	and.b32  	%r1498, %r1497, 252645133;
	shr.u32 	%r1499, %r1498, 4;
	or.b32  	%r1500, %r1499, %r1498;
	shr.u32 	%r1501, %r1500, 8;
	and.b32  	%r1502, %r1501, 65280;
	and.b32  	%r1503, %r1500, 253;
	or.b32  	%r1504, %r1502, %r1503;
	add.s32 	%r1505, %r9, %r1492;
	add.s32 	%r1506, %r10, %r1504;
	and.b32  	%r1507, %r12, %r1505;
	and.b32  	%r1508, %r12, %r1506;
	shl.b32 	%r1509, %r1507, 8;
	or.b32  	%r1510, %r1509, %r1507;
	and.b32  	%r1511, %r1510, 16711935;
	shl.b32 	%r1512, %r1508, 8;
	or.b32  	%r1513, %r1512, %r1508;
	and.b32  	%r1514, %r1513, 16711935;
	shl.b32 	%r1515, %r1510, 4;
	and.b32  	%r1516, %r1515, 267390960;
	or.b32  	%r1517, %r1516, %r1511;
	and.b32  	%r1518, %r1517, 252645135;
	shl.b32 	%r1519, %r1513, 4;
	and.b32  	%r1520, %r1519, 267390960;
	or.b32  	%r1521, %r1520, %r1514;
	and.b32  	%r1522, %r1521, 252645135;
	shl.b32 	%r1523, %r1517, 2;
	and.b32  	%r1524, %r1523, 1010580540;
	or.b32  	%r1525, %r1524, %r1518;
	and.b32  	%r1526, %r1525, 286331153;
	shl.b32 	%r1527, %r1521, 2;
	and.b32  	%r1528, %r1527, 1010580540;
	or.b32  	%r1529, %r1528, %r1522;
	shl.b32 	%r1530, %r1525, 1;
	and.b32  	%r1531, %r1530, 1145324612;
	or.b32  	%r1532, %r1531, %r1526;
	shl.b32 	%r1533, %r1529, 2;
	and.b32  	%r1534, %r1533, -2004318072;
	shl.b32 	%r1535, %r1529, 1;
	and.b32  	%r1536, %r1535, 572662306;
	or.b32  	%r1537, %r1534, %r1536;
	or.b32  	%r1538, %r1532, %r1537;
	shr.u32 	%r1539, %r1538, 5;
	shl.b32 	%r1540, %r1538, 1;
	and.b32  	%r1541, %r1540, 62;
	mul.wide.u32 	%rd163, %r1539, 8;
	add.s64 	%rd164, %rd3, %rd163;
	ld.global.nc.u64 	%rd165, [%rd164];
	shr.u64 	%rd166, %rd165, %r1541;
	shl.b64 	%rd167, %rd166, 46;
	and.b64  	%rd168, %rd167, 211106232532992;
	or.b64  	%rd169, %rd168, %rd162;
	or.b32  	%r1542, %r8, 24;
	and.b32  	%r1543, %r1542, 1431655760;
	shr.u32 	%r1544, %r1543, 1;
	or.b32  	%r1545, %r1544, %r1543;
	and.b32  	%r1546, %r1545, 858993456;
	shr.u32 	%r1547, %r1546, 2;
	or.b32  	%r1548, %r1547, %r1546;
	and.b32  	%r1549, %r1548, 252645132;
	shr.u32 	%r1550, %r1549, 4;
	or.b32  	%r1551, %r1550, %r1549;
	shr.u32 	%r1552, %r1551, 8;
	and.b32  	%r1553, %r1552, 65280;
	and.b32  	%r1554, %r1551, 252;
	or.b32  	%r1555, %r1553, %r1554;
	shr.u32 	%r1556, %r1542, 1;
	and.b32  	%r1557, %r1556, 1145324612;
	and.b32  	%r1558, %r1542, 572662304;
	or.b32  	%r1559, %r1557, %r1558;
	shr.u32 	%r1560, %r1559, 1;
	shr.u32 	%r1561, %r1559, 3;
	or.b32  	%r1562, %r1560, %r1561;
	and.b32  	%r1563, %r1562, 252645134;
	shr.u32 	%r1564, %r1563, 4;
	or.b32  	%r1565, %r1564, %r1563;
	shr.u32 	%r1566, %r1565, 8;
	and.b32  	%r1567, %r1566, 65280;
	and.b32  	%r1568, %r1565, 254;
	or.b32  	%r1569, %r1567, %r1568;
	add.s32 	%r1570, %r9, %r1555;
	add.s32 	%r1571, %r10, %r1569;
	and.b32  	%r1572, %r12, %r1570;
	and.b32  	%r1573, %r12, %r1571;
	shl.b32 	%r1574, %r1572, 8;
	or.b32  	%r1575, %r1574, %r1572;
	and.b32  	%r1576, %r1575, 16711935;
	shl.b32 	%r1577, %r1573, 8;
	or.b32  	%r1578, %r1577, %r1573;
	and.b32  	%r1579, %r1578, 16711935;
	shl.b32 	%r1580, %r1575, 4;
	and.b32  	%r1581, %r1580, 267390960;
	or.b32  	%r1582, %r1581, %r1576;
	and.b32  	%r1583, %r1582, 252645135;
	shl.b32 	%r1584, %r1578, 4;
	and.b32  	%r1585, %r1584, 267390960;
	or.b32  	%r1586, %r1585, %r1579;
	and.b32  	%r1587, %r1586, 252645135;
	shl.b32 	%r1588, %r1582, 2;
	and.b32  	%r1589, %r1588, 1010580540;
	or.b32  	%r1590, %r1589, %r1583;
	and.b32  	%r1591, %r1590, 286331153;
	shl.b32 	%r1592, %r1586, 2;
	and.b32  	%r1593, %r1592, 1010580540;
	or.b32  	%r1594, %r1593, %r1587;
	shl.b32 	%r1595, %r1590, 1;
	and.b32  	%r1596, %r1595, 1145324612;
	or.b32  	%r1597, %r1596, %r1591;
	shl.b32 	%r1598, %r1594, 2;
	and.b32  	%r1599, %r1598, -2004318072;
	shl.b32 	%r1600, %r1594, 1;
	and.b32  	%r1601, %r1600, 572662306;
	or.b32  	%r1602, %r1599, %r1601;
	or.b32  	%r1603, %r1597, %r1602;
	shr.u32 	%r1604, %r1603, 5;
	shl.b32 	%r1605, %r1603, 1;
	and.b32  	%r1606, %r1605, 62;
	mul.wide.u32 	%rd170, %r1604, 8;
	add.s64 	%rd171, %rd3, %rd170;
	ld.global.nc.u64 	%rd172, [%rd171];
	shr.u64 	%rd173, %rd172, %r1606;
	shl.b64 	%rd174, %rd173, 48;
	and.b64  	%rd175, %rd174, 844424930131968;
	or.b64  	%rd176, %rd175, %rd169;
	or.b32  	%r1607, %r8, 25;
	and.b32  	%r1608, %r1607, 1431655761;
	shr.u32 	%r1609, %r1608, 1;
	or.b32  	%r1610, %r1609, %r1608;
	and.b32  	%r1611, %r1610, 858993457;
	shr.u32 	%r1612, %r1611, 2;
	or.b32  	%r1613, %r1612, %r1611;
	and.b32  	%r1614, %r1613, 252645133;
	shr.u32 	%r1615, %r1614, 4;
	or.b32  	%r1616, %r1615, %r1614;
	shr.u32 	%r1617, %r1616, 8;
	and.b32  	%r1618, %r1617, 65280;
	and.b32  	%r1619, %r1616, 253;
	or.b32  	%r1620, %r1618, %r1619;
	shr.u32 	%r1621, %r1607, 1;
	and.b32  	%r1622, %r1621, 1145324612;
	and.b32  	%r1623, %r1607, 572662304;
	or.b32  	%r1624, %r1622, %r1623;
	shr.u32 	%r1625, %r1624, 1;
	shr.u32 	%r1626, %r1624, 3;
	or.b32  	%r1627, %r1625, %r1626;
	and.b32  	%r1628, %r1627, 252645134;
	shr.u32 	%r1629, %r1628, 4;
	or.b32  	%r1630, %r1629, %r1628;
	shr.u32 	%r1631, %r1630, 8;
	and.b32  	%r1632, %r1631, 65280;
	and.b32  	%r1633, %r1630, 254;
	or.b32  	%r1634, %r1632, %r1633;
	add.s32 	%r1635, %r9, %r1620;
	add.s32 	%r1636, %r10, %r1634;
	and.b32  	%r1637, %r12, %r1635;
	and.b32  	%r1638, %r12, %r1636;
	shl.b32 	%r1639, %r1637, 8;
	or.b32  	%r1640, %r1639, %r1637;
	and.b32  	%r1641, %r1640, 16711935;
	shl.b32 	%r1642, %r1638, 8;
	or.b32  	%r1643, %r1642, %r1638;
	and.b32  	%r1644, %r1643, 16711935;
	shl.b32 	%r1645, %r1640, 4;
	and.b32  	%r1646, %r1645, 267390960;
	or.b32  	%r1647, %r1646, %r1641;
	and.b32  	%r1648, %r1647, 252645135;
	shl.b32 	%r1649, %r1643, 4;
	and.b32  	%r1650, %r1649, 267390960;
	or.b32  	%r1651, %r1650, %r1644;
	and.b32  	%r1652, %r1651, 252645135;
	shl.b32 	%r1653, %r1647, 2;
	and.b32  	%r1654, %r1653, 1010580540;
	or.b32  	%r1655, %r1654, %r1648;
	and.b32  	%r1656, %r1655, 286331153;
	shl.b32 	%r1657, %r1651, 2;
	and.b32  	%r1658, %r1657, 1010580540;
	or.b32  	%r1659, %r1658, %r1652;
	shl.b32 	%r1660, %r1655, 1;
	and.b32  	%r1661, %r1660, 1145324612;
	or.b32  	%r1662, %r1661, %r1656;
	shl.b32 	%r1663, %r1659, 2;
	and.b32  	%r1664, %r1663, -2004318072;
	shl.b32 	%r1665, %r1659, 1;
	and.b32  	%r1666, %r1665, 572662306;
	or.b32  	%r1667, %r1664, %r1666;
	or.b32  	%r1668, %r1662, %r1667;
	shr.u32 	%r1669, %r1668, 5;
	shl.b32 	%r1670, %r1668, 1;
	and.b32  	%r1671, %r1670, 62;
	mul.wide.u32 	%rd177, %r1669, 8;
	add.s64 	%rd178, %rd3, %rd177;
	ld.global.nc.u64 	%rd179, [%rd178];
	shr.u64 	%rd180, %rd179, %r1671;
	shl.b64 	%rd181, %rd180, 50;
	and.b64  	%rd182, %rd181, 3377699720527872;
	or.b64  	%rd183, %rd182, %rd176;
	or.b32  	%r1672, %r8, 26;
	and.b32  	%r1673, %r1672, 1431655760;
	shr.u32 	%r1674, %r1673, 1;
	or.b32  	%r1675, %r1674, %r1673;
	and.b32  	%r1676, %r1675, 858993456;
	shr.u32 	%r1677, %r1676, 2;
	or.b32  	%r1678, %r1677, %r1676;
	and.b32  	%r1679, %r1678, 252645132;
	shr.u32 	%r1680, %r1679, 4;
	or.b32  	%r1681, %r1680, %r1679;
	shr.u32 	%r1682, %r1681, 8;
	and.b32  	%r1683, %r1682, 65280;
	and.b32  	%r1684, %r1681, 252;
	or.b32  	%r1685, %r1683, %r1684;
	shr.u32 	%r1686, %r1672, 1;
	and.b32  	%r1687, %r1686, 1145324612;
	and.b32  	%r1688, %r1672, 572662306;
	or.b32  	%r1689, %r1687, %r1688;
	shr.u32 	%r1690, %r1689, 1;
	shr.u32 	%r1691, %r1689, 3;
	or.b32  	%r1692, %r1690, %r1691;
	and.b32  	%r1693, %r1692, 252645135;
	shr.u32 	%r1694, %r1693, 4;
	or.b32  	%r1695, %r1694, %r1693;
	shr.u32 	%r1696, %r1695, 8;
	and.b32  	%r1697, %r1696, 65280;
	and.b32  	%r1698, %r1695, 255;
	or.b32  	%r1699, %r1697, %r1698;
	add.s32 	%r1700, %r9, %r1685;
	add.s32 	%r1701, %r10, %r1699;
	and.b32  	%r1702, %r12, %r1700;
	and.b32  	%r1703, %r12, %r1701;
	shl.b32 	%r1704, %r1702, 8;
	or.b32  	%r1705, %r1704, %r1702;
	and.b32  	%r1706, %r1705, 16711935;
	shl.b32 	%r1707, %r1703, 8;
	or.b32  	%r1708, %r1707, %r1703;
	and.b32  	%r1709, %r1708, 16711935;
	shl.b32 	%r1710, %r1705, 4;
	and.b32  	%r1711, %r1710, 267390960;
	or.b32  	%r1712, %r1711, %r1706;
	and.b32  	%r1713, %r1712, 252645135;
	shl.b32 	%r1714, %r1708, 4;
	and.b32  	%r1715, %r1714, 267390960;
	or.b32  	%r1716, %r1715, %r1709;
	and.b32  	%r1717, %r1716, 252645135;
	shl.b32 	%r1718, %r1712, 2;
	and.b32  	%r1719, %r1718, 1010580540;
	or.b32  	%r1720, %r1719, %r1713;
	and.b32  	%r1721, %r1720, 286331153;
	shl.b32 	%r1722, %r1716, 2;
	and.b32  	%r1723, %r1722, 1010580540;
	or.b32  	%r1724, %r1723, %r1717;
	shl.b32 	%r1725, %r1720, 1;
	and.b32  	%r1726, %r1725, 1145324612;
	or.b32  	%r1727, %r1726, %r1721;
	shl.b32 	%r1728, %r1724, 2;
	and.b32  	%r1729, %r1728, -2004318072;
	shl.b32 	%r1730, %r1724, 1;
	and.b32  	%r1731, %r1730, 572662306;
	or.b32  	%r1732, %r1729, %r1731;
	or.b32  	%r1733, %r1727, %r1732;
	shr.u32 	%r1734, %r1733, 5;
	shl.b32 	%r1735, %r1733, 1;
	and.b32  	%r1736, %r1735, 62;
	mul.wide.u32 	%rd184, %r1734, 8;
	add.s64 	%rd185, %rd3, %rd184;
	ld.global.nc.u64 	%rd186, [%rd185];
	shr.u64 	%rd187, %rd186, %r1736;
	shl.b64 	%rd188, %rd187, 52;
	and.b64  	%rd189, %rd188, 13510798882111488;
	or.b64  	%rd190, %rd189, %rd183;
	or.b32  	%r1737, %r8, 27;
	and.b32  	%r1738, %r1737, 1431655761;
	shr.u32 	%r1739, %r1738, 1;
	or.b32  	%r1740, %r1739, %r1738;
	and.b32  	%r1741, %r1740, 858993457;
	shr.u32 	%r1742, %r1741, 2;
	or.b32  	%r1743, %r1742, %r1741;
	and.b32  	%r1744, %r1743, 252645133;
	shr.u32 	%r1745, %r1744, 4;
	or.b32  	%r1746, %r1745, %r1744;
	shr.u32 	%r1747, %r1746, 8;
	and.b32  	%r1748, %r1747, 65280;
	and.b32  	%r1749, %r1746, 253;
	or.b32  	%r1750, %r1748, %r1749;
	shr.u32 	%r1751, %r1737, 1;
	and.b32  	%r1752, %r1751, 1145324612;
	and.b32  	%r1753, %r1737, 572662306;
	or.b32  	%r1754, %r1752, %r1753;
	shr.u32 	%r1755, %r1754, 1;
	shr.u32 	%r1756, %r1754, 3;
	or.b32  	%r1757, %r1755, %r1756;
	and.b32  	%r1758, %r1757, 252645135;
	shr.u32 	%r1759, %r1758, 4;
	or.b32  	%r1760, %r1759, %r1758;
	shr.u32 	%r1761, %r1760, 8;
	and.b32  	%r1762, %r1761, 65280;
	and.b32  	%r1763, %r1760, 255;
	or.b32  	%r1764, %r1762, %r1763;
	add.s32 	%r1765, %r9, %r1750;
	add.s32 	%r1766, %r10, %r1764;
	and.b32  	%r1767, %r12, %r1765;
	and.b32  	%r1768, %r12, %r1766;
	shl.b32 	%r1769, %r1767, 8;
	or.b32  	%r1770, %r1769, %r1767;
	and.b32  	%r1771, %r1770, 16711935;
	shl.b32 	%r1772, %r1768, 8;
	or.b32  	%r1773, %r1772, %r1768;
	and.b32  	%r1774, %r1773, 16711935;
	shl.b32 	%r1775, %r1770, 4;
	and.b32  	%r1776, %r1775, 267390960;
	or.b32  	%r1777, %r1776, %r1771;
	and.b32  	%r1778, %r1777, 252645135;
	shl.b32 	%r1779, %r1773, 4;
	and.b32  	%r1780, %r1779, 267390960;
	or.b32  	%r1781, %r1780, %r1774;
	and.b32  	%r1782, %r1781, 252645135;
	shl.b32 	%r1783, %r1777, 2;
	and.b32  	%r1784, %r1783, 1010580540;
	or.b32  	%r1785, %r1784, %r1778;
	and.b32  	%r1786, %r1785, 286331153;
	shl.b32 	%r1787, %r1781, 2;
	and.b32  	%r1788, %r1787, 1010580540;
	or.b32  	%r1789, %r1788, %r1782;
	shl.b32 	%r1790, %r1785, 1;
	and.b32  	%r1791, %r1790, 1145324612;
	or.b32  	%r1792, %r1791, %r1786;
	shl.b32 	%r1793, %r1789, 2;
	and.b32  	%r1794, %r1793, -2004318072;
	shl.b32 	%r1795, %r1789, 1;
	and.b32  	%r1796, %r1795, 572662306;
	or.b32  	%r1797, %r1794, %r1796;
	or.b32  	%r1798, %r1792, %r1797;
	shr.u32 	%r1799, %r1798, 5;
	shl.b32 	%r1800, %r1798, 1;
	and.b32  	%r1801, %r1800, 62;
	mul.wide.u32 	%rd191, %r1799, 8;
	add.s64 	%rd192, %rd3, %rd191;
	ld.global.nc.u64 	%rd193, [%rd192];
	shr.u64 	%rd194, %rd193, %r1801;
	shl.b64 	%rd195, %rd194, 54;
	and.b64  	%rd196, %rd195, 54043195528445952;
	or.b64  	%rd197, %rd196, %rd190;
	or.b32  	%r1802, %r8, 28;
	and.b32  	%r1803, %r1802, 1431655764;
	shr.u32 	%r1804, %r1803, 1;
	or.b32  	%r1805, %r1804, %r1803;
	and.b32  	%r1806, %r1805, 858993458;
	shr.u32 	%r1807, %r1806, 2;
	or.b32  	%r1808, %r1807, %r1806;
	and.b32  	%r1809, %r1808, 252645134;
	shr.u32 	%r1810, %r1809, 4;
	or.b32  	%r1811, %r1810, %r1809;
	shr.u32 	%r1812, %r1811, 8;
	and.b32  	%r1813, %r1812, 65280;
	and.b32  	%r1814, %r1811, 254;
	or.b32  	%r1815, %r1813, %r1814;
	shr.u32 	%r1816, %r1802, 1;
	and.b32  	%r1817, %r1816, 1145324612;
	and.b32  	%r1818, %r1802, 572662304;
	or.b32  	%r1819, %r1817, %r1818;
	shr.u32 	%r1820, %r1819, 1;
	shr.u32 	%r1821, %r1819, 3;
	or.b32  	%r1822, %r1820, %r1821;
	and.b32  	%r1823, %r1822, 252645134;
	shr.u32 	%r1824, %r1823, 4;
	or.b32  	%r1825, %r1824, %r1823;
	shr.u32 	%r1826, %r1825, 8;
	and.b32  	%r1827, %r1826, 65280;
	and.b32  	%r1828, %r1825, 254;
	or.b32  	%r1829, %r1827, %r1828;
	add.s32 	%r1830, %r9, %r1815;
	add.s32 	%r1831, %r10, %r1829;
	and.b32  	%r1832, %r12, %r1830;
	and.b32  	%r1833, %r12, %r1831;
	shl.b32 	%r1834, %r1832, 8;
	or.b32  	%r1835, %r1834, %r1832;
	and.b32  	%r1836, %r1835, 16711935;
	shl.b32 	%r1837, %r1833, 8;
	or.b32  	%r1838, %r1837, %r1833;
	and.b32  	%r1839, %r1838, 16711935;
	shl.b32 	%r1840, %r1835, 4;
	and.b32  	%r1841, %r1840, 267390960;
	or.b32  	%r1842, %r1841, %r1836;
	and.b32  	%r1843, %r1842, 252645135;
	shl.b32 	%r1844, %r1838, 4;
	and.b32  	%r1845, %r1844, 267390960;
	or.b32  	%r1846, %r1845, %r1839;
	and.b32  	%r1847, %r1846, 252645135;
	shl.b32 	%r1848, %r1842, 2;
	and.b32  	%r1849, %r1848, 1010580540;
	or.b32  	%r1850, %r1849, %r1843;
	and.b32  	%r1851, %r1850, 286331153;
	shl.b32 	%r1852, %r1846, 2;
	and.b32  	%r1853, %r1852, 1010580540;
	or.b32  	%r1854, %r1853, %r1847;
	shl.b32 	%r1855, %r1850, 1;
	and.b32  	%r1856, %r1855, 1145324612;
	or.b32  	%r1857, %r1856, %r1851;
	shl.b32 	%r1858, %r1854, 2;
	and.b32  	%r1859, %r1858, -2004318072;
	shl.b32 	%r1860, %r1854, 1;
	and.b32  	%r1861, %r1860, 572662306;
	or.b32  	%r1862, %r1859, %r1861;
	or.b32  	%r1863, %r1857, %r1862;
	shr.u32 	%r1864, %r1863, 5;
	shl.b32 	%r1865, %r1863, 1;
	and.b32  	%r1866, %r1865, 62;
	mul.wide.u32 	%rd198, %r1864, 8;
	add.s64 	%rd199, %rd3, %rd198;
	ld.global.nc.u64 	%rd200, [%rd199];
	shr.u64 	%rd201, %rd200, %r1866;
	shl.b64 	%rd202, %rd201, 56;
	and.b64  	%rd203, %rd202, 216172782113783808;
	or.b64  	%rd204, %rd203, %rd197;
	or.b32  	%r1867, %r8, 29;
	and.b32  	%r1868, %r1867, 1431655765;
	shr.u32 	%r1869, %r1868, 1;
	or.b32  	%r1870, %r1869, %r1868;
	and.b32  	%r1871, %r1870, 858993459;
	shr.u32 	%r1872, %r1871, 2;
	or.b32  	%r1873, %r1872, %r1871;
	and.b32  	%r1874, %r1873, 252645135;
	shr.u32 	%r1875, %r1874, 4;
	or.b32  	%r1876, %r1875, %r1874;
	shr.u32 	%r1877, %r1876, 8;
	and.b32  	%r1878, %r1877, 65280;
	and.b32  	%r1879, %r1876, 255;
	or.b32  	%r1880, %r1878, %r1879;
	shr.u32 	%r1881, %r1867, 1;
	and.b32  	%r1882, %r1881, 1145324612;
	and.b32  	%r1883, %r1867, 572662304;
	or.b32  	%r1884, %r1882, %r1883;
	shr.u32 	%r1885, %r1884, 1;
	shr.u32 	%r1886, %r1884, 3;
	or.b32  	%r1887, %r1885, %r1886;
	and.b32  	%r1888, %r1887, 252645134;
	shr.u32 	%r1889, %r1888, 4;
	or.b32  	%r1890, %r1889, %r1888;
	shr.u32 	%r1891, %r1890, 8;
	and.b32  	%r1892, %r1891, 65280;
	and.b32  	%r1893, %r1890, 254;
	or.b32  	%r1894, %r1892, %r1893;
	add.s32 	%r1895, %r9, %r1880;
	add.s32 	%r1896, %r10, %r1894;
	and.b32  	%r1897, %r12, %r1895;
	and.b32  	%r1898, %r12, %r1896;
	shl.b32 	%r1899, %r1897, 8;
	or.b32  	%r1900, %r1899, %r1897;
	and.b32  	%r1901, %r1900, 16711935;
	shl.b32 	%r1902, %r1898, 8;
	or.b32  	%r1903, %r1902, %r1898;
	and.b32  	%r1904, %r1903, 16711935;
	shl.b32 	%r1905, %r1900, 4;
	and.b32  	%r1906, %r1905, 267390960;
	or.b32  	%r1907, %r1906, %r1901;
	and.b32  	%r1908, %r1907, 252645135;
	shl.b32 	%r1909, %r1903, 4;
	and.b32  	%r1910, %r1909, 267390960;
	or.b32  	%r1911, %r1910, %r1904;
	and.b32  	%r1912, %r1911, 252645135;
	shl.b32 	%r1913, %r1907, 2;
	and.b32  	%r1914, %r1913, 1010580540;
	or.b32  	%r1915, %r1914, %r1908;
	and.b32  	%r1916, %r1915, 286331153;
	shl.b32 	%r1917, %r1911, 2;
	and.b32  	%r1918, %r1917, 1010580540;
	or.b32  	%r1919, %r1918, %r1912;
	shl.b32 	%r1920, %r1915, 1;
	and.b32  	%r1921, %r1920, 1145324612;
	or.b32  	%r1922, %r1921, %r1916;
	shl.b32 	%r1923, %r1919, 2;
	and.b32  	%r1924, %r1923, -2004318072;
	shl.b32 	%r1925, %r1919, 1;
	and.b32  	%r1926, %r1925, 572662306;
	or.b32  	%r1927, %r1924, %r1926;
	or.b32  	%r1928, %r1922, %r1927;
	shr.u32 	%r1929, %r1928, 5;
	shl.b32 	%r1930, %r1928, 1;
	and.b32  	%r1931, %r1930, 62;
	mul.wide.u32 	%rd205, %r1929, 8;
	add.s64 	%rd206, %rd3, %rd205;
	ld.global.nc.u64 	%rd207, [%rd206];
	shr.u64 	%rd208, %rd207, %r1931;
	shl.b64 	%rd209, %rd208, 58;
	and.b64  	%rd210, %rd209, 864691128455135232;
	or.b64  	%rd211, %rd210, %rd204;
	or.b32  	%r1932, %r8, 30;
	and.b32  	%r1933, %r1932, 1431655764;
	shr.u32 	%r1934, %r1933, 1;
	or.b32  	%r1935, %r1934, %r1933;
	and.b32  	%r1936, %r1935, 858993458;
	shr.u32 	%r1937, %r1936, 2;
	or.b32  	%r1938, %r1937, %r1936;
	and.b32  	%r1939, %r1938, 252645134;
	shr.u32 	%r1940, %r1939, 4;
	or.b32  	%r1941, %r1940, %r1939;
	shr.u32 	%r1942, %r1941, 8;
	and.b32  	%r1943, %r1942, 65280;
	and.b32  	%r1944, %r1941, 254;
	or.b32  	%r1945, %r1943, %r1944;
	shr.u32 	%r1946, %r1932, 1;
	and.b32  	%r1947, %r1946, 1145324612;
	and.b32  	%r1948, %r1932, 572662306;
	or.b32  	%r1949, %r1947, %r1948;
	shr.u32 	%r1950, %r1949, 1;
	shr.u32 	%r1951, %r1949, 3;
	or.b32  	%r1952, %r1950, %r1951;
	and.b32  	%r1953, %r1952, 252645135;
	shr.u32 	%r1954, %r1953, 4;
	or.b32  	%r1955, %r1954, %r1953;
	shr.u32 	%r1956, %r1955, 8;
	and.b32  	%r1957, %r1956, 65280;
	and.b32  	%r1958, %r1955, 255;
	or.b32  	%r1959, %r1957, %r1958;
	add.s32 	%r1960, %r9, %r1945;
	add.s32 	%r1961, %r10, %r1959;
	and.b32  	%r1962, %r12, %r1960;
	and.b32  	%r1963, %r12, %r1961;
	shl.b32 	%r1964, %r1962, 8;
	or.b32  	%r1965, %r1964, %r1962;
	and.b32  	%r1966, %r1965, 16711935;
	shl.b32 	%r1967, %r1963, 8;
	or.b32  	%r1968, %r1967, %r1963;
	and.b32  	%r1969, %r1968, 16711935;
	shl.b32 	%r1970, %r1965, 4;
	and.b32  	%r1971, %r1970, 267390960;
	or.b32  	%r1972, %r1971, %r1966;
	and.b32  	%r1973, %r1972, 252645135;
	shl.b32 	%r1974, %r1968, 4;
	and.b32  	%r1975, %r1974, 267390960;
	or.b32  	%r1976, %r1975, %r1969;
	and.b32  	%r1977, %r1976, 252645135;
	shl.b32 	%r1978, %r1972, 2;
	and.b32  	%r1979, %r1978, 1010580540;
	or.b32  	%r1980, %r1979, %r1973;
	and.b32  	%r1981, %r1980, 286331153;
	shl.b32 	%r1982, %r1976, 2;
	and.b32  	%r1983, %r1982, 1010580540;
	or.b32  	%r1984, %r1983, %r1977;
	shl.b32 	%r1985, %r1980, 1;
	and.b32  	%r1986, %r1985, 1145324612;
	or.b32  	%r1987, %r1986, %r1981;
	shl.b32 	%r1988, %r1984, 2;
	and.b32  	%r1989, %r1988, -2004318072;
	shl.b32 	%r1990, %r1984, 1;
	and.b32  	%r1991, %r1990, 572662306;
	or.b32  	%r1992, %r1989, %r1991;
	or.b32  	%r1993, %r1987, %r1992;
	shr.u32 	%r1994, %r1993, 5;
	shl.b32 	%r1995, %r1993, 1;
	and.b32  	%r1996, %r1995, 62;
	mul.wide.u32 	%rd212, %r1994, 8;
	add.s64 	%rd213, %rd3, %rd212;
	ld.global.nc.u64 	%rd214, [%rd213];
	shr.u64 	%rd215, %rd214, %r1996;
	shl.b64 	%rd216, %rd215, 60;
	and.b64  	%rd217, %rd216, 3458764513820540928;
	or.b64  	%rd218, %rd217, %rd211;
	or.b32  	%r1997, %r8, 31;
	and.b32  	%r1998, %r1997, 1431655765;
	shr.u32 	%r1999, %r1998, 1;
	or.b32  	%r2000, %r1999, %r1998;
	and.b32  	%r2001, %r2000, 858993459;
	shr.u32 	%r2002, %r2001, 2;
	or.b32  	%r2003, %r2002, %r2001;
	and.b32  	%r2004, %r2003, 252645135;
	shr.u32 	%r2005, %r2004, 4;
	or.b32  	%r2006, %r2005, %r2004;
	shr.u32 	%r2007, %r2006, 8;
	and.b32  	%r2008, %r2007, 65280;
	and.b32  	%r2009, %r2006, 255;
	or.b32  	%r2010, %r2008, %r2009;
	shr.u32 	%r2011, %r1997, 1;
	and.b32  	%r2012, %r2011, 1145324612;
	and.b32  	%r2013, %r1997, 572662306;
	or.b32  	%r2014, %r2012, %r2013;
	shr.u32 	%r2015, %r2014, 1;
	shr.u32 	%r2016, %r2014, 3;
	or.b32  	%r2017, %r2015, %r2016;
	and.b32  	%r2018, %r2017, 252645135;
	shr.u32 	%r2019, %r2018, 4;
	or.b32  	%r2020, %r2019, %r2018;
	shr.u32 	%r2021, %r2020, 8;
	and.b32  	%r2022, %r2021, 65280;
	and.b32  	%r2023, %r2020, 255;
	or.b32  	%r2024, %r2022, %r2023;
	add.s32 	%r2025, %r9, %r2010;
	add.s32 	%r2026, %r10, %r2024;
	and.b32  	%r2027, %r12, %r2025;
	and.b32  	%r2028, %r12, %r2026;
	shl.b32 	%r2029, %r2027, 8;
	or.b32  	%r2030, %r2029, %r2027;
	and.b32  	%r2031, %r2030, 16711935;
	shl.b32 	%r2032, %r2028, 8;
	or.b32  	%r2033, %r2032, %r2028;
	and.b32  	%r2034, %r2033, 16711935;
	shl.b32 	%r2035, %r2030, 4;
	and.b32  	%r2036, %r2035, 267390960;
	or.b32  	%r2037, %r2036, %r2031;
	and.b32  	%r2038, %r2037, 252645135;
	shl.b32 	%r2039, %r2033, 4;
	and.b32  	%r2040, %r2039, 267390960;
	or.b32  	%r2041, %r2040, %r2034;
	and.b32  	%r2042, %r2041, 252645135;
	shl.b32 	%r2043, %r2037, 2;
	and.b32  	%r2044, %r2043, 1010580540;
	or.b32  	%r2045, %r2044, %r2038;
	and.b32  	%r2046, %r2045, 286331153;
	shl.b32 	%r2047, %r2041, 2;
	and.b32  	%r2048, %r2047, 1010580540;
	or.b32  	%r2049, %r2048, %r2042;
	shl.b32 	%r2050, %r2045, 1;
	and.b32  	%r2051, %r2050, 1145324612;
	or.b32  	%r2052, %r2051, %r2046;
	shl.b32 	%r2053, %r2049, 2;
	and.b32  	%r2054, %r2053, -2004318072;
	shl.b32 	%r2055, %r2049, 1;
	and.b32  	%r2056, %r2055, 572662306;
	or.b32  	%r2057, %r2054, %r2056;
	or.b32  	%r2058, %r2052, %r2057;
	shr.u32 	%r2059, %r2058, 5;
	shl.b32 	%r2060, %r2058, 1;
	and.b32  	%r2061, %r2060, 62;
	mul.wide.u32 	%rd219, %r2059, 8;
	add.s64 	%rd220, %rd3, %rd219;
	ld.global.nc.u64 	%rd221, [%rd220];
	shr.u64 	%rd222, %rd221, %r2061;
	shl.b64 	%rd223, %rd222, 62;
	or.b64  	%rd224, %rd223, %rd218;
	cvta.to.global.u64 	%rd225, %rd2;
	mul.wide.u32 	%rd226, %r7, 8;
	add.s64 	%rd227, %rd225, %rd226;
	st.global.u64 	[%rd227], %rd224;
	ret;

}


// ===== COMPILED SASS (sm_100) =====

	.target	sm_100

	.elftype	@"ET_EXEC"


//--------------------- .note.nv.tkinfo           --------------------------
	.section	.note.nv.tkinfo,"",@"SHT_NOTE"
	.sectionflags	@"SHF_NOTE_NV_TKINFO"
	.tkinfo
        /*0018*/ 	.word	0x00000002
        /*0030*/ 	.string	""
        /*0030*/ 	.string	"ptxas"
        /*0030*/ 	.string	"Cuda compilation tools, release 13.0, V13.0.88"
        /*0030*/ 	.string	"Build cuda_13.0.r13.0/compiler.36424714_0"
        /*0030*/ 	.string	"-arch sm_100 -m 64 "



//--------------------- .note.nv.cuinfo           --------------------------
	.section	.note.nv.cuinfo,"",@"SHT_NOTE"
	.sectionflags	@"SHF_NOTE_NV_CUINFO"
        /*0018*/ 	.short	0x0002
        /*001a*/ 	.short	0x0064
        /*001c*/ 	.short	0x0082
	.zero		2


//--------------------- .nv.info                  --------------------------
	.section	.nv.info,"",@"SHT_CUDA_INFO"
	.align	4


	//----- nvinfo : EIATTR_REGCOUNT
	.align		4
        /*0000*/ 	.byte	0x04, 0x2f
        /*0002*/ 	.short	(.L_1 - .L_0)
	.align		4
.L_0:
        /*0004*/ 	.word	index@(_Z15transfer64_tilePKmPm4int2j)
        /*0008*/ 	.word	0x00000020


	//----- nvinfo : EIATTR_FRAME_SIZE
	.align		4
.L_1:
        /*000c*/ 	.byte	0x04, 0x11
        /*000e*/ 	.short	(.L_3 - .L_2)
	.align		4
.L_2:
        /*0010*/ 	.word	index@(_Z15transfer64_tilePKmPm4int2j)
        /*0014*/ 	.word	0x00000000


	//----- nvinfo : EIATTR_MIN_STACK_SIZE
	.align		4
.L_3:
        /*0018*/ 	.byte	0x04, 0x12
        /*001a*/ 	.short	(.L_5 - .L_4)
	.align		4
.L_4:
        /*001c*/ 	.word	index@(_Z15transfer64_tilePKmPm4int2j)
        /*0020*/ 	.word	0x00000000
.L_5:


//--------------------- .nv.compat                --------------------------
	.section	.nv.compat,"",@"SHT_CUDA_COMPAT_INFO"
	.align	4
        /*0000*/ 	.byte	0x02, 0x09, 0x00, 0x00, 0x02, 0x02, 0x01, 0x00, 0x02, 0x05, 0x05, 0x00, 0x03, 0x07, 0x01, 0x01
        /*0010*/ 	.byte	0x02, 0x03, 0x00, 0x00, 0x02, 0x06, 0x01, 0x00, 0x04, 0x0b, 0x08, 0x00, 0x09, 0x00, 0x00, 0x00
        /*0020*/ 	.byte	0x00, 0x00, 0x00, 0x00


//--------------------- .nv.info._Z15transfer64_tilePKmPm4int2j --------------------------
	.section	.nv.info._Z15transfer64_tilePKmPm4int2j,"",@"SHT_CUDA_INFO"
	.sectionflags	@""
	.align	4


	//----- nvinfo : EIATTR_CUDA_API_VERSION
	.align		4
        /*0000*/ 	.byte	0x04, 0x37
        /*0002*/ 	.short	(.L_7 - .L_6)
.L_6:
        /*0004*/ 	.word	0x00000082


	//----- nvinfo : EIATTR_KPARAM_INFO
	.align		4
.L_7:
        /*0008*/ 	.byte	0x04, 0x17
        /*000a*/ 	.short	(.L_9 - .L_8)
.L_8:
        /*000c*/ 	.word	0x00000000
        /*0010*/ 	.short	0x0003
        /*0012*/ 	.short	0x0018
        /*0014*/ 	.byte	0x00, 0xf0, 0x11, 0x00


	//----- nvinfo : EIATTR_KPARAM_INFO
	.align		4
.L_9:
        /*0018*/ 	.byte	0x04, 0x17
        /*001a*/ 	.short	(.L_11 - .L_10)
.L_10:
        /*001c*/ 	.word	0x00000000
        /*0020*/ 	.short	0x0002
        /*0022*/ 	.short	0x0010
        /*0024*/ 	.byte	0x00, 0xf0, 0x21, 0x00


	//----- nvinfo : EIATTR_KPARAM_INFO
	.align		4
.L_11:
        /*0028*/ 	.byte	0x04, 0x17
        /*002a*/ 	.short	(.L_13 - .L_12)
.L_12:
        /*002c*/ 	.word	0x00000000
        /*0030*/ 	.short	0x0001
        /*0032*/ 	.short	0x0008
        /*0034*/ 	.byte	0x00, 0xf5, 0x21, 0x00


	//----- nvinfo : EIATTR_KPARAM_INFO
	.align		4
.L_13:
        /*0038*/ 	.byte	0x04, 0x17
        /*003a*/ 	.short	(.L_15 - .L_14)
.L_14:
        /*003c*/ 	.word	0x00000000
        /*0040*/ 	.short	0x0000
        /*0042*/ 	.short	0x0000
        /*0044*/ 	.byte	0x00, 0xf5, 0x21, 0x00


	//----- nvinfo : EIATTR_SPARSE_MMA_MASK
	.align		4
.L_15:
        /*0048*/ 	.byte	0x03, 0x50
        /*004a*/ 	.short	0x0000


	//----- nvinfo : EIATTR_MAXREG_COUNT
	.align		4
        /*004c*/ 	.byte	0x03, 0x1b
        /*004e*/ 	.short	0x00ff


	//----- nvinfo : EIATTR_MERCURY_ISA_VERSION
	.align		4
        /*0050*/ 	.byte	0x03, 0x5f
        /*0052*/ 	.short	0x0101


	//----- nvinfo : EIATTR_VRC_CTA_INIT_COUNT
	.align		4
        /*0054*/ 	.byte	0x02, 0x4a
	.zero		1
	.zero		1


	//----- nvinfo : EIATTR_EXIT_INSTR_OFFSETS
	.align		4
        /*0058*/ 	.byte	0x04, 0x1c
        /*005a*/ 	.short	(.L_17 - .L_16)


	//   ....[0]....
.L_16:
        /*005c*/ 	.word	0x00006f00


	//----- nvinfo : EIATTR_CBANK_PARAM_SIZE
	.align		4
.L_17:
        /*0060*/ 	.byte	0x03, 0x19
        /*0062*/ 	.short	0x001c


	//----- nvinfo : EIATTR_PARAM_CBANK
	.align		4
        /*0064*/ 	.byte	0x04, 0x0a
        /*0066*/ 	.short	(.L_19 - .L_18)
	.align		4
.L_18:
        /*0068*/ 	.word	index@(.nv.constant0._Z15transfer64_tilePKmPm4int2j)
        /*006c*/ 	.short	0x0380
        /*006e*/ 	.short	0x001c


	//----- nvinfo : EIATTR_SW_WAR
	.align		4
.L_19:
        /*0070*/ 	.byte	0x04, 0x36
        /*0072*/ 	.short	(.L_21 - .L_20)
.L_20:
        /*0074*/ 	.word	0x00000008
.L_21:


//--------------------- .nv.callgraph             --------------------------
	.section	.nv.callgraph,"",@"SHT_CUDA_CALLGRAPH"
	.align	4
	.sectionentsize	8
	.align		4
        /*0000*/ 	.word	0x00000000
	.align		4
        /*0004*/ 	.word	0xffffffff
	.align		4
        /*0008*/ 	.word	0x00000000
	.align		4
        /*000c*/ 	.word	0xfffffffe
	.align		4
        /*0010*/ 	.word	0x00000000
	.align		4
        /*0014*/ 	.word	0xfffffffd
	.align		4
        /*0018*/ 	.word	0x00000000
	.align		4
        /*001c*/ 	.word	0xfffffffc


//--------------------- .text._Z15transfer64_tilePKmPm4int2j --------------------------
	.section	.text._Z15transfer64_tilePKmPm4int2j,"ax",@progbits
	.align	128
.text._Z15transfer64_tilePKmPm4int2j:
        .type           _Z15transfer64_tilePKmPm4int2j,@function
        .size           _Z15transfer64_tilePKmPm4int2j,(.L_x_1 - _Z15transfer64_tilePKmPm4int2j)
        .other          _Z15transfer64_tilePKmPm4int2j,@"STO_CUDA_ENTRY STV_DEFAULT"
_Z15transfer64_tilePKmPm4int2j:
[----:B------:R-:W-:Y:S01]  /*0000*/  LDC R1, c[0x0][0x37c] ;  /* 0x0000df00ff017b82 */ /* 0x000fe20000000800 */
[----:B------:R-:W0:Y:S07]  /*0010*/  S2R R3, SR_TID.X ;  /* 0x0000000000037919 */ /* 0x000e2e0000002100 */
[----:B------:R-:W0:Y:S01]  /*0020*/  S2UR UR4, SR_CTAID.X ;  /* 0x00000000000479c3 */ /* 0x000e220000002500 */
[----:B------:R-:W1:Y:S01]  /*0030*/  LDCU UR5, c[0x0][0x398] ;  /* 0x00007300ff0577ac */ /* 0x000e620008000800 */
[----:B------:R-:W1:Y:S06]  /*0040*/  LDCU.64 UR6, c[0x0][0x390] ;  /* 0x00007200ff0677ac */ /* 0x000e6c0008000a00 */
[----:B------:R-:W0:Y:S01]  /*0050*/  LDC R2, c[0x0][0x360] ;  /* 0x0000d800ff027b82 */ /* 0x000e220000000800 */
[----:B------:R-:W2:Y:S07]  /*0060*/  LDCU.64 UR8, c[0x0][0x358] ;  /* 0x00006b00ff0877ac */ /* 0x000eae0008000a00 */
[----:B------:R-:W3:Y:S01]  /*0070*/  LDC.64 R14, c[0x0][0x380] ;  /* 0x0000e000ff0e7b82 */ /* 0x000ee20000000a00 */
[----:B0-----:R-:W-:Y:S01]  /*0080*/  IMAD R2, R2, UR4, R3 ;  /* 0x0000000402027c24 */ /* 0x001fe2000f8e0203 */
[----:B-1----:R-:W-:-:S02]  /*0090*/  UIADD3 UR4, UPT, UPT, UR5, -UR6, URZ ;  /* 0x8000000605047290 */ /* 0x002fc4000fffe0ff */
[----:B------:R-:W-:Y:S01]  /*00a0*/  UIADD3 UR6, UPT, UPT, UR5, -0x1, URZ ;  /* 0xffffffff05067890 */ /* 0x000fe2000fffe0ff */
[C---:B------:R-:W-:Y:S01]  /*00b0*/  IMAD.SHL.U32 R18, R2.reuse, 0x10, RZ ;  /* 0x0000001002127824 */ /* 0x040fe200078e00ff */
[----:B------:R-:W-:Y:S01]  /*00c0*/  UIADD3 UR5, UPT, UPT, UR5, -UR7, URZ ;  /* 0x8000000705057290 */ /* 0x000fe2000fffe0ff */
[----:B------:R-:W-:Y:S01]  /*00d0*/  IMAD.SHL.U32 R3, R2, 0x20, RZ ;  /* 0x0000002002037824 */ /* 0x000fe200078e00ff */
[----:B------:R-:W-:Y:S02]  /*00e0*/  ULOP3.LUT UR6, UR6, 0xffff, URZ, 0xc0, !UPT ;  /* 0x0000ffff06067892 */ /* 0x000fe4000f8ec0ff */
[----:B------:R-:W-:Y:S01]  /*00f0*/  LOP3.LUT R18, R18, 0x44444440, RZ, 0xc0, !PT ;  /* 0x4444444012127812 */ /* 0x000fe200078ec0ff */
[C---:B------:R-:W-:Y:S01]  /*0100*/  VIADD R7, R3.reuse, 0x1 ;  /* 0x0000000103077836 */ /* 0x040fe20000000000 */
[----:B------:R-:W-:Y:S02]  /*0110*/  LOP3.LUT R0, R3, 0x55555540, RZ, 0xc0, !PT ;  /* 0x5555554003007812 */ /* 0x000fe400078ec0ff */
[----:B------:R-:W-:-:S02]  /*0120*/  LOP3.LUT R4, R18, 0x22222220, R3, 0xf8, !PT ;  /* 0x2222222012047812 */ /* 0x000fc400078ef803 */
[----:B------:R-:W-:Y:S02]  /*0130*/  LEA.HI R0, R0, R0, RZ, 0x1f ;  /* 0x0000000000007211 */ /* 0x000fe400078ff8ff */
[----:B------:R-:W-:Y:S02]  /*0140*/  SHF.R.U32.HI R5, RZ, 0x1, R4 ;  /* 0x00000001ff057819 */ /* 0x000fe40000011604 */
[----:B------:R-:W-:Y:S02]  /*0150*/  LOP3.LUT R0, R0, 0x33333320, RZ, 0xc0, !PT ;  /* 0x3333332000007812 */ /* 0x000fe400078ec0ff */
[----:B------:R-:W-:Y:S02]  /*0160*/  LEA.HI R5, R4, R5, RZ, 0x1d ;  /* 0x0000000504057211 */ /* 0x000fe400078fe8ff */
[----:B------:R-:W-:Y:S02]  /*0170*/  LEA.HI R0, R0, R0, RZ, 0x1e ;  /* 0x0000000000007211 */ /* 0x000fe400078ff0ff */
[----:B------:R-:W-:-:S02]  /*0180*/  LOP3.LUT R5, R5, 0xf0f0f0c, RZ, 0xc0, !PT ;  /* 0x0f0f0f0c05057812 */ /* 0x000fc400078ec0ff */
[----:B------:R-:W-:Y:S02]  /*0190*/  LOP3.LUT R4, R7, 0x55555541, RZ, 0xc0, !PT ;  /* 0x5555554107047812 */ /* 0x000fe400078ec0ff */
[----:B------:R-:W-:Y:S02]  /*01a0*/  LOP3.LUT R9, R18, 0x22222220, R7, 0xf8, !PT ;  /* 0x2222222012097812 */ /* 0x000fe400078ef807 */
[----:B------:R-:W-:Y:S02]  /*01b0*/  LEA.HI R6, R5, R5, RZ, 0x1c ;  /* 0x0000000505067211 */ /* 0x000fe400078fe0ff */
[----:B------:R-:W-:Y:S02]  /*01c0*/  LOP3.LUT R0, R0, 0xf0f0f08, RZ, 0xc0, !PT ;  /* 0x0f0f0f0800007812 */ /* 0x000fe400078ec0ff */
[----:B------:R-:W-:Y:S02]  /*01d0*/  LEA.HI R5, R4, R4, RZ, 0x1f ;  /* 0x0000000404057211 */ /* 0x000fe400078ff8ff */
[----:B------:R-:W-:-:S02]  /*01e0*/  SHF.R.U32.HI R10, RZ, 0x1, R9 ;  /* 0x00000001ff0a7819 */ /* 0x000fc40000011609 */
[----:B------:R-:W-:Y:S02]  /*01f0*/  LEA.HI R0, R0, R0, RZ, 0x1c ;  /* 0x0000000000007211 */ /* 0x000fe400078fe0ff */
[----:B------:R-:W-:Y:S02]  /*0200*/  LOP3.LUT R8, R5, 0x33333321, RZ, 0xc0, !PT ;  /* 0x3333332105087812 */ /* 0x000fe400078ec0ff */
[----:B------:R-:W-:Y:S02]  /*0210*/  LEA.HI R10, R9, R10, RZ, 0x1d ;  /* 0x0000000a090a7211 */ /* 0x000fe400078fe8ff */
[----:B------:R-:W-:Y:S02]  /*0220*/  SHF.R.U32.HI R4, RZ, 0x8, R0 ;  /* 0x00000008ff047819 */ /* 0x000fe40000011600 */
[----:B------:R-:W-:Y:S02]  /*0230*/  LEA.HI R8, R8, R8, RZ, 0x1e ;  /* 0x0000000808087211 */ /* 0x000fe400078ff0ff */
[----:B------:R-:W-:-:S02]  /*0240*/  SHF.R.U32.HI R7, RZ, 0x8, R6 ;  /* 0x00000008ff077819 */ /* 0x000fc40000011606 */
[----:B------:R-:W-:Y:S02]  /*0250*/  LOP3.LUT R10, R10, 0xf0f0f0c, RZ, 0xc0, !PT ;  /* 0x0f0f0f0c0a0a7812 */ /* 0x000fe400078ec0ff */
[----:B------:R-:W-:Y:S02]  /*0260*/  LOP3.LUT R5, R4, 0xff00, RZ, 0xc0, !PT ;  /* 0x0000ff0004057812 */ /* 0x000fe400078ec0ff */
[----:B------:R-:W-:Y:S02]  /*0270*/  LOP3.LUT R8, R8, 0xf0f0f09, RZ, 0xc0, !PT ;  /* 0x0f0f0f0908087812 */ /* 0x000fe400078ec0ff */
[----:B------:R-:W-:Y:S02]  /*0280*/  LOP3.LUT R7, R7, 0xff00, RZ, 0xc0, !PT ;  /* 0x0000ff0007077812 */ /* 0x000fe400078ec0ff */
[----:B------:R-:W-:Y:S02]  /*0290*/  LEA.HI R10, R10, R10, RZ, 0x1c ;  /* 0x0000000a0a0a7211 */ /* 0x000fe400078fe0ff */
[----:B------:R-:W-:-:S02]  /*02a0*/  LOP3.LUT R5, R5, 0xf8, R0, 0xf8, !PT ;  /* 0x000000f805057812 */ /* 0x000fc400078ef800 */
[----:B------:R-:W-:Y:S02]  /*02b0*/  LEA.HI R8, R8, R8, RZ, 0x1c ;  /* 0x0000000808087211 */ /* 0x000fe400078fe0ff */
[----:B------:R-:W-:Y:S01]  /*02c0*/  LOP3.LUT R7, R7, 0xfc, R6, 0xf8, !PT ;  /* 0x000000fc07077812 */ /* 0x000fe200078ef806 */
[----:B------:R-:W-:Y:S01]  /*02d0*/  VIADD R5, R5, UR4 ;  /* 0x0000000405057c36 */ /* 0x000fe20008000000 */
[----:B------:R-:W-:Y:S02]  /*02e0*/  SHF.R.U32.HI R4, RZ, 0x8, R10 ;  /* 0x00000008ff047819 */ /* 0x000fe4000001160a */
[----:B------:R-:W-:Y:S01]  /*02f0*/  SHF.R.U32.HI R0, RZ, 0x8, R8 ;  /* 0x00000008ff007819 */ /* 0x000fe20000011608 */
[----:B------:R-:W-:Y:S01]  /*0300*/  VIADD R7, R7, UR5 ;  /* 0x0000000507077c36 */ /* 0x000fe20008000000 */
[----:B------:R-:W-:Y:S02]  /*0310*/  LOP3.LUT R11, R4, 0xff00, RZ, 0xc0, !PT ;  /* 0x0000ff00040b7812 */ /* 0x000fe400078ec0ff */
[----:B------:R-:W-:-:S02]  /*0320*/  LOP3.LUT R9, R0, 0xff00, RZ, 0xc0, !PT ;  /* 0x0000ff0000097812 */ /* 0x000fc400078ec0ff */
[----:B------:R-:W-:Y:S02]  /*0330*/  LOP3.LUT R5, R5, UR6, RZ, 0xc0, !PT ;  /* 0x0000000605057c12 */ /* 0x000fe4000f8ec0ff */
[----:B------:R-:W-:Y:S02]  /*0340*/  LOP3.LUT R11, R11, 0xfc, R10, 0xf8, !PT ;  /* 0x000000fc0b0b7812 */ /* 0x000fe400078ef80a */
[----:B------:R-:W-:Y:S01]  /*0350*/  LOP3.LUT R7, R7, UR6, RZ, 0xc0, !PT ;  /* 0x0000000607077c12 */ /* 0x000fe2000f8ec0ff */
[----:B------:R-:W-:Y:S01]  /*0360*/  IMAD.SHL.U32 R0, R5, 0x100, RZ ;  /* 0x0000010005007824 */ /* 0x000fe200078e00ff */
[----:B------:R-:W-:Y:S01]  /*0370*/  LOP3.LUT R9, R9, 0xf9, R8, 0xf8, !PT ;  /* 0x000000f909097812 */ /* 0x000fe200078ef808 */
[----:B------:R-:W-:Y:S02]  /*0380*/  VIADD R11, R11, UR5 ;  /* 0x000000050b0b7c36 */ /* 0x000fe40008000000 */
[----:B------:R-:W-:Y:S01]  /*0390*/  IMAD.SHL.U32 R4, R7, 0x100, RZ ;  /* 0x0000010007047824 */ /* 0x000fe200078e00ff */
[----:B------:R-:W-:Y:S01]  /*03a0*/  LOP3.LUT R0, R0, R5, RZ, 0xfc, !PT ;  /* 0x0000000500007212 */ /* 0x000fe200078efcff */
[----:B------:R-:W-:Y:S01]  /*03b0*/  VIADD R9, R9, UR4 ;  /* 0x0000000409097c36 */ /* 0x000fe20008000000 */
[----:B------:R-:W-:-:S02]  /*03c0*/  LOP3.LUT R11, R11, UR6, RZ, 0xc0, !PT ;  /* 0x000000060b0b7c12 */ /* 0x000fc4000f8ec0ff */
[----:B------:R-:W-:Y:S01]  /*03d0*/  LOP3.LUT R4, R4, R7, RZ, 0xfc, !PT ;  /* 0x0000000704047212 */ /* 0x000fe200078efcff */
[----:B------:R-:W-:Y:S01]  /*03e0*/  IMAD.SHL.U32 R5, R0, 0x10, RZ ;  /* 0x0000001000057824 */ /* 0x000fe200078e00ff */
[----:B------:R-:W-:Y:S01]  /*03f0*/  LOP3.LUT R9, R9, UR6, RZ, 0xc0, !PT ;  /* 0x0000000609097c12 */ /* 0x000fe2000f8ec0ff */
[----:B------:R-:W-:Y:S02]  /*0400*/  IMAD.SHL.U32 R10, R11, 0x100, RZ ;  /* 0x000001000b0a7824 */ /* 0x000fe400078e00ff */
[----:B------:R-:W-:Y:S01]  /*0410*/  IMAD.SHL.U32 R6, R4, 0x10, RZ ;  /* 0x0000001004067824 */ /* 0x000fe200078e00ff */
[----:B------:R-:W-:Y:S01]  /*0420*/  LOP3.LUT R5, R5, 0xff00ff0, RZ, 0xc0, !PT ;  /* 0x0ff00ff005057812 */ /* 0x000fe200078ec0ff */
[----:B------:R-:W-:Y:S01]  /*0430*/  IMAD.SHL.U32 R8, R9, 0x100, RZ ;  /* 0x0000010009087824 */ /* 0x000fe200078e00ff */
[----:B------:R-:W-:Y:S02]  /*0440*/  LOP3.LUT R10, R10, R11, RZ, 0xfc, !PT ;  /* 0x0000000b0a0a7212 */ /* 0x000fe400078efcff */
[----:B------:R-:W-:-:S02]  /*0450*/  LOP3.LUT R7, R6, 0xff00ff0, RZ, 0xc0, !PT ;  /* 0x0ff00ff006077812 */ /* 0x000fc400078ec0ff */
[----:B------:R-:W-:Y:S01]  /*0460*/  LOP3.LUT R8, R8, R9, RZ, 0xfc, !PT ;  /* 0x0000000908087212 */ /* 0x000fe200078efcff */
[----:B------:R-:W-:Y:S01]  /*0470*/  IMAD.SHL.U32 R9, R10, 0x10, RZ ;  /* 0x000000100a097824 */ /* 0x000fe200078e00ff */
[----:B------:R-:W-:Y:S02]  /*0480*/  LOP3.LUT R5, R5, 0xff00ff, R0, 0xf8, !PT ;  /* 0x00ff00ff05057812 */ /* 0x000fe400078ef800 */
[----:B------:R-:W-:Y:S01]  /*0490*/  LOP3.LUT R7, R7, 0xff00ff, R4, 0xf8, !PT ;  /* 0x00ff00ff07077812 */ /* 0x000fe200078ef804 */
[----:B------:R-:W-:Y:S01]  /*04a0*/  IMAD.SHL.U32 R6, R8, 0x10, RZ ;  /* 0x0000001008067824 */ /* 0x000fe200078e00ff */
[----:B------:R-:W-:Y:S01]  /*04b0*/  LOP3.LUT R11, R9, 0xff00ff0, RZ, 0xc0, !PT ;  /* 0x0ff00ff0090b7812 */ /* 0x000fe200078ec0ff */
[----:B------:R-:W-:Y:S02]  /*04c0*/  IMAD.SHL.U32 R0, R5, 0x4, RZ ;  /* 0x0000000405007824 */ /* 0x000fe400078e00ff */
[----:B------:R-:W-:Y:S01]  /*04d0*/  IMAD.SHL.U32 R4, R7, 0x4, RZ ;  /* 0x0000000407047824 */ /* 0x000fe200078e00ff */
[----:B------:R-:W-:-:S02]  /*04e0*/  LOP3.LUT R9, R6, 0xff00ff0, RZ, 0xc0, !PT ;  /* 0x0ff00ff006097812 */ /* 0x000fc400078ec0ff */
[----:B------:R-:W-:Y:S02]  /*04f0*/  LOP3.LUT R0, R0, 0x3c3c3c3c, RZ, 0xc0, !PT ;  /* 0x3c3c3c3c00007812 */ /* 0x000fe400078ec0ff */
[----:B------:R-:W-:Y:S02]  /*0500*/  LOP3.LUT R11, R11, 0xff00ff, R10, 0xf8, !PT ;  /* 0x00ff00ff0b0b7812 */ /* 0x000fe400078ef80a */
[----:B------:R-:W-:Y:S02]  /*0510*/  LOP3.LUT R4, R4, 0x3c3c3c3c, RZ, 0xc0, !PT ;  /* 0x3c3c3c3c04047812 */ /* 0x000fe400078ec0ff */
[----:B------:R-:W-:Y:S02]  /*0520*/  LOP3.LUT R9, R9, 0xff00ff, R8, 0xf8, !PT ;  /* 0x00ff00ff09097812 */ /* 0x000fe400078ef808 */
[----:B------:R-:W-:Y:S01]  /*0530*/  LOP3.LUT R0, R0, 0xf0f0f0f, R5, 0xf8, !PT ;  /* 0x0f0f0f0f00007812 */ /* 0x000fe200078ef805 */
[----:B------:R-:W-:Y:S01]  /*0540*/  IMAD.SHL.U32 R5, R11, 0x4, RZ ;  /* 0x000000040b057824 */ /* 0x000fe200078e00ff */
[----:B------:R-:W-:Y:S01]  /*0550*/  LOP3.LUT R4, R4, 0xf0f0f0f, R7, 0xf8, !PT ;  /* 0x0f0f0f0f04047812 */ /* 0x000fe200078ef807 */
[----:B------:R-:W-:-:S03]  /*0560*/  IMAD.SHL.U32 R7, R9, 0x4, RZ ;  /* 0x0000000409077824 */ /* 0x000fc600078e00ff */
[----:B------:R-:W-:Y:S01]  /*0570*/  LOP3.LUT R10, R5, 0x3c3c3c3c, RZ, 0xc0, !PT ;  /* 0x3c3c3c3c050a7812 */ /* 0x000fe200078ec0ff */
[----:B------:R-:W-:Y:S01]  /*0580*/  IMAD.SHL.U32 R5, R0, 0x2, RZ ;  /* 0x0000000200057824 */ /* 0x000fe200078e00ff */
[----:B------:R-:W-:Y:S01]  /*0590*/  LOP3.LUT R8, R7, 0x3c3c3c3c, RZ, 0xc0, !PT ;  /* 0x3c3c3c3c07087812 */ /* 0x000fe200078ec0ff */
[----:B------:R-:W-:Y:S01]  /*05a0*/  IMAD.SHL.U32 R6, R4, 0x4, RZ ;  /* 0x0000000404067824 */ /* 0x000fe200078e00ff */
[----:B------:R-:W-:Y:S01]  /*05b0*/  LOP3.LUT R10, R10, 0xf0f0f0f, R11, 0xf8, !PT ;  /* 0x0f0f0f0f0a0a7812 */ /* 0x000fe200078ef80b */
[----:B------:R-:W-:Y:S01]  /*05c0*/  IMAD.SHL.U32 R7, R4, 0x2, RZ ;  /* 0x0000000204077824 */ /* 0x000fe200078e00ff */
[----:B------:R-:W-:Y:S02]  /*05d0*/  LOP3.LUT R5, R5, 0x44444444, RZ, 0xc0, !PT ;  /* 0x4444444405057812 */ /* 0x000fe400078ec0ff */
[----:B------:R-:W-:Y:S01]  /*05e0*/  LOP3.LUT R8, R8, 0xf0f0f0f, R9, 0xf8, !PT ;  /* 0x0f0f0f0f08087812 */ /* 0x000fe200078ef809 */
[C---:B------:R-:W-:Y:S01]  /*05f0*/  IMAD.SHL.U32 R4, R10.reuse, 0x4, RZ ;  /* 0x000000040a047824 */ /* 0x040fe200078e00ff */
[----:B------:R-:W-:Y:S01]  /*0600*/  LOP3.LUT R5, R5, 0x11111111, R0, 0xf8, !PT ;  /* 0x1111111105057812 */ /* 0x000fe200078ef800 */
[----:B------:R-:W-:Y:S01]  /*0610*/  IMAD.SHL.U32 R9, R10, 0x2, RZ ;  /* 0x000000020a097824 */ /* 0x000fe200078e00ff */
[----:B------:R-:W-:Y:S01]  /*0620*/  LOP3.LUT R6, R6, 0x88888888, RZ, 0xc0, !PT ;  /* 0x8888888806067812 */ /* 0x000fe200078ec0ff */
[----:B------:R-:W-:Y:S01]  /*0630*/  IMAD.SHL.U32 R0, R8, 0x2, RZ ;  /* 0x0000000208007824 */ /* 0x000fe200078e00ff */
[----:B------:R-:W-:-:S02]  /*0640*/  LOP3.LUT R4, R4, 0x88888888, RZ, 0xc0, !PT ;  /* 0x8888888804047812 */ /* 0x000fc400078ec0ff */
[----:B------:R-:W-:Y:S02]  /*0650*/  LOP3.LUT R6, R6, 0x22222222, R7, 0xf8, !PT ;  /* 0x2222222206067812 */ /* 0x000fe400078ef807 */
[----:B------:R-:W-:Y:S02]  /*0660*/  LOP3.LUT R7, R0, 0x44444444, RZ, 0xc0, !PT ;  /* 0x4444444400077812 */ /* 0x000fe400078ec0ff */
[----:B------:R-:W-:Y:S02]  /*0670*/  LOP3.LUT R5, R5, R6, RZ, 0xfc, !PT ;  /* 0x0000000605057212 */ /* 0x000fe400078efcff */
[----:B------:R-:W-:Y:S02]  /*0680*/  LOP3.LUT R9, R4, 0x22222222, R9, 0xf8, !PT ;  /* 0x2222222204097812 */ /* 0x000fe400078ef809 */
[----:B------:R-:W-:Y:S02]  /*0690*/  LOP3.LUT R4, R7, 0x11111111, R8, 0xf8, !PT ;  /* 0x1111111107047812 */ /* 0x000fe400078ef808 */
[----:B------:R-:W-:-:S02]  /*06a0*/  SHF.R.U32.HI R23, RZ, 0x5, R5 ;  /* 0x00000005ff177819 */ /* 0x000fc40000011605 */
[----:B------:R-:W-:-:S03]  /*06b0*/  LOP3.LUT R4, R4, R9, RZ, 0xfc, !PT ;  /* 0x0000000904047212 */ /* 0x000fc600078efcff */
[----:B---3--:R-:W-:Y:S01]  /*06c0*/  IMAD.WIDE.U32 R22, R23, 0x8, R14 ;  /* 0x0000000817167825 */ /* 0x008fe200078e000e */
[----:B------:R-:W-:-:S05]  /*06d0*/  SHF.R.U32.HI R13, RZ, 0x5, R4 ;  /* 0x00000005ff0d7819 */ /* 0x000fca0000011604 */
[----:B------:R-:W-:Y:S01]  /*06e0*/  IMAD.WIDE.U32 R12, R13, 0x8, R14 ;  /* 0x000000080d0c7825 */ /* 0x000fe200078e000e */
[----:B--2---:R-:W2:Y:S05]  /*06f0*/  LDG.E.64.CONSTANT R22, desc[UR8][R22.64] ;  /* 0x0000000816167981 */ /* 0x004eaa000c1e9b00 */
[----:B------:R-:W3:Y:S01]  /*0700*/  LDG.E.64.CONSTANT R12, desc[UR8][R12.64] ;  /* 0x000000080c0c7981 */ /* 0x000ee2000c1e9b00 */
[C---:B------:R-:W-:Y:S02]  /*0710*/  VIADD R11, R3.reuse, 0x2 ;  /* 0x00000002030b7836 */ /* 0x040fe40000000000 */
[----:B------:R-:W-:-:S03]  /*0720*/  VIADD R9, R3, 0x3 ;  /* 0x0000000303097836 */ /* 0x000fc60000000000 */
[C---:B------:R-:W-:Y:S02]  /*0730*/  LOP3.LUT R0, R18.reuse, 0x22222222, R11, 0xf8, !PT ;  /* 0x2222222212007812 */ /* 0x040fe400078ef80b */
[----:B------:R-:W-:Y:S02]  /*0740*/  LOP3.LUT R6, R18, 0x22222222, R9, 0xf8, !PT ;  /* 0x2222222212067812 */ /* 0x000fe400078ef809 */
[----:B------:R-:W-:Y:S02]  /*0750*/  SHF.R.U32.HI R7, RZ, 0x1, R0 ;  /* 0x00000001ff077819 */ /* 0x000fe40000011600 */
[----:B------:R-:W-:Y:S02]  /*0760*/  SHF.R.U32.HI R17, RZ, 0x1, R6 ;  /* 0x00000001ff117819 */ /* 0x000fe40000011606 */
[----:B------:R-:W-:Y:S01]  /*0770*/  LEA.HI R0, R0, R7, RZ, 0x1d ;  /* 0x0000000700007211 */ /* 0x000fe200078fe8ff */
[----:B------:R-:W-:Y:S01]  /*0780*/  VIADD R7, R3, 0x4 ;  /* 0x0000000403077836 */ /* 0x000fe20000000000 */
[----:B------:R-:W-:-:S02]  /*0790*/  LEA.HI R17, R6, R17, RZ, 0x1d ;  /* 0x0000001106117211 */ /* 0x000fc400078fe8ff */
[----:B------:R-:W-:Y:S02]  /*07a0*/  LOP3.LUT R11, R11, 0x55555540, RZ, 0xc0, !PT ;  /* 0x555555400b0b7812 */ /* 0x000fe400078ec0ff */
[----:B------:R-:W-:Y:S02]  /*07b0*/  LOP3.LUT R0, R0, 0xf0f0f0d, RZ, 0xc0, !PT ;  /* 0x0f0f0f0d00007812 */ /* 0x000fe400078ec0ff */
[----:B------:R-:W-:Y:S02]  /*07c0*/  LOP3.LUT R17, R17, 0xf0f0f0d, RZ, 0xc0, !PT ;  /* 0x0f0f0f0d11117812 */ /* 0x000fe400078ec0ff */
[----:B------:R-:W-:Y:S02]  /*07d0*/  LOP3.LUT R16, R18, 0x22222220, R7, 0xf8, !PT ;  /* 0x2222222012107812 */ /* 0x000fe400078ef807 */
[----:B------:R-:W-:Y:S02]  /*07e0*/  LEA.HI R11, R11, R11, RZ, 0x1f ;  /* 0x0000000b0b0b7211 */ /* 0x000fe400078ff8ff */
[----:B------:R-:W-:-:S02]  /*07f0*/  LEA.HI R0, R0, R0, RZ, 0x1c ;  /* 0x0000000000007211 */ /* 0x000fc400078fe0ff */
[----:B------:R-:W-:Y:S02]  /*0800*/  LEA.HI R8, R17, R17, RZ, 0x1c ;  /* 0x0000001111087211 */ /* 0x000fe400078fe0ff */
[----:B------:R-:W-:Y:S02]  /*0810*/  SHF.R.U32.HI R17, RZ, 0x1, R16 ;  /* 0x00000001ff117819 */ /* 0x000fe40000011610 */
[----:B------:R-:W-:Y:S02]  /*0820*/  LOP3.LUT R9, R9, 0x55555541, RZ, 0xc0, !PT ;  /* 0x5555554109097812 */ /* 0x000fe400078ec0ff */
[----:B------:R-:W-:Y:S02]  /*0830*/  LOP3.LUT R11, R11, 0x33333320, RZ, 0xc0, !PT ;  /* 0x333333200b0b7812 */ /* 0x000fe400078ec0ff */
[----:B------:R-:W-:Y:S02]  /*0840*/  LOP3.LUT R7, R7, 0x55555544, RZ, 0xc0, !PT ;  /* 0x5555554407077812 */ /* 0x000fe400078ec0ff */
[----:B------:R-:W-:-:S02]  /*0850*/  SHF.R.U32.HI R6, RZ, 0x8, R0 ;  /* 0x00000008ff067819 */ /* 0x000fc40000011600 */
[----:B------:R-:W-:Y:S02]  /*0860*/  SHF.R.U32.HI R10, RZ, 0x8, R8 ;  /* 0x00000008ff0a7819 */ /* 0x000fe40000011608 */
[----:B------:R-:W-:Y:S02]  /*0870*/  LEA.HI R16, R16, R17, RZ, 0x1d ;  /* 0x0000001110107211 */ /* 0x000fe400078fe8ff */
[----:B------:R-:W-:Y:S02]  /*0880*/  LEA.HI R9, R9, R9, RZ, 0x1f ;  /* 0x0000000909097211 */ /* 0x000fe400078ff8ff */
[----:B------:R-:W-:Y:S02]  /*0890*/  LEA.HI R11, R11, R11, RZ, 0x1e ;  /* 0x0000000b0b0b7211 */ /* 0x000fe400078ff0ff */
[----:B------:R-:W-:Y:S02]  /*08a0*/  LEA.HI R7, R7, R7, RZ, 0x1f ;  /* 0x0000000707077211 */ /* 0x000fe400078ff8ff */
[----:B------:R-:W-:-:S02]  /*08b0*/  LOP3.LUT R17, R6, 0xff00, RZ, 0xc0, !PT ;  /* 0x0000ff0006117812 */ /* 0x000fc400078ec0ff */
[----:B------:R-:W-:Y:S02]  /*08c0*/  LOP3.LUT R19, R10, 0xff00, RZ, 0xc0, !PT ;  /* 0x0000ff000a137812 */ /* 0x000fe400078ec0ff */
[----:B------:R-:W-:Y:S02]  /*08d0*/  LOP3.LUT R16, R16, 0xf0f0f0c, RZ, 0xc0, !PT ;  /* 0x0f0f0f0c10107812 */ /* 0x000fe400078ec0ff */
[----:B------:R-:W-:Y:S02]  /*08e0*/  LOP3.LUT R9, R9, 0x33333321, RZ, 0xc0, !PT ;  /* 0x3333332109097812 */ /* 0x000fe400078ec0ff */
[----:B------:R-:W-:Y:S02]  /*08f0*/  LOP3.LUT R11, R11, 0xf0f0f08, RZ, 0xc0, !PT ;  /* 0x0f0f0f080b0b7812 */ /* 0x000fe400078ec0ff */
[----:B------:R-:W-:Y:S02]  /*0900*/  LOP3.LUT R10, R7, 0x33333322, RZ, 0xc0, !PT ;  /* 0x33333322070a7812 */ /* 0x000fe400078ec0ff */
[----:B------:R-:W-:-:S02]  /*0910*/  LOP3.LUT R6, R17, 0xfd, R0, 0xf8, !PT ;  /* 0x000000fd11067812 */ /* 0x000fc400078ef800 */
[----:B------:R-:W-:Y:S02]  /*0920*/  LOP3.LUT R0, R19, 0xfd, R8, 0xf8, !PT ;  /* 0x000000fd13007812 */ /* 0x000fe400078ef808 */
[----:B------:R-:W-:Y:S01]  /*0930*/  LEA.HI R17, R16, R16, RZ, 0x1c ;  /* 0x0000001010117211 */ /* 0x000fe200078fe0ff */
[----:B------:R-:W-:Y:S01]  /*0940*/  VIADD R6, R6, UR5 ;  /* 0x0000000506067c36 */ /* 0x000fe20008000000 */
[----:B------:R-:W-:Y:S01]  /*0950*/  LEA.HI R9, R9, R9, RZ, 0x1e ;  /* 0x0000000909097211 */ /* 0x000fe200078ff0ff */
[----:B------:R-:W-:Y:S01]  /*0960*/  VIADD R0, R0, UR5 ;  /* 0x0000000500007c36 */ /* 0x000fe20008000000 */
[----:B------:R-:W-:Y:S02]  /*0970*/  LEA.HI R8, R11, R11, RZ, 0x1c ;  /* 0x0000000b0b087211 */ /* 0x000fe400078fe0ff */
[----:B------:R-:W-:Y:S02]  /*0980*/  LEA.HI R10, R10, R10, RZ, 0x1e ;  /* 0x0000000a0a0a7211 */ /* 0x000fe400078ff0ff */
[----:B------:R-:W-:-:S02]  /*0990*/  SHF.R.U32.HI R11, RZ, 0x8, R17 ;  /* 0x00000008ff0b7819 */ /* 0x000fc40000011611 */
[----:B------:R-:W-:Y:S02]  /*09a0*/  LOP3.LUT R9, R9, 0xf0f0f09, RZ, 0xc0, !PT ;  /* 0x0f0f0f0909097812 */ /* 0x000fe400078ec0ff */
[----:B------:R-:W-:Y:S02]  /*09b0*/  SHF.R.U32.HI R7, RZ, 0x8, R8 ;  /* 0x00000008ff077819 */ /* 0x000fe40000011608 */
[----:B------:R-:W-:Y:S02]  /*09c0*/  LOP3.LUT R16, R10, 0xf0f0f0a, RZ, 0xc0, !PT ;  /* 0x0f0f0f0a0a107812 */ /* 0x000fe400078ec0ff */
[----:B------:R-:W-:Y:S02]  /*09d0*/  LOP3.LUT R20, R11, 0xff00, RZ, 0xc0, !PT ;  /* 0x0000ff000b147812 */ /* 0x000fe400078ec0ff */
[----:B------:R-:W-:Y:S02]  /*09e0*/  LEA.HI R9, R9, R9, RZ, 0x1c ;  /* 0x0000000909097211 */ /* 0x000fe400078fe0ff */
[----:B------:R-:W-:-:S02]  /*09f0*/  LOP3.LUT R11, R7, 0xff00, RZ, 0xc0, !PT ;  /* 0x0000ff00070b7812 */ /* 0x000fc400078ec0ff */
[----:B------:R-:W-:Y:S02]  /*0a00*/  LEA.HI R16, R16, R16, RZ, 0x1c ;  /* 0x0000001010107211 */ /* 0x000fe400078fe0ff */
[----:B------:R-:W-:Y:S02]  /*0a10*/  SHF.R.U32.HI R10, RZ, 0x8, R9 ;  /* 0x00000008ff0a7819 */ /* 0x000fe40000011609 */
[----:B------:R-:W-:Y:S02]  /*0a20*/  LOP3.LUT R8, R11, 0xf8, R8, 0xf8, !PT ;  /* 0x000000f80b087812 */ /* 0x000fe400078ef808 */
[----:B------:R-:W-:Y:S02]  /*0a30*/  SHF.R.U32.HI R11, RZ, 0x8, R16 ;  /* 0x00000008ff0b7819 */ /* 0x000fe40000011610 */
[----:B------:R-:W-:Y:S01]  /*0a40*/  LOP3.LUT R7, R20, 0xfc, R17, 0xf8, !PT ;  /* 0x000000fc14077812 */ /* 0x000fe200078ef811 */
[----:B------:R-:W-:Y:S01]  /*0a50*/  VIADD R8, R8, UR4 ;  /* 0x0000000408087c36 */ /* 0x000fe20008000000 */
[----:B------:R-:W-:-:S02]  /*0a60*/  LOP3.LUT R10, R10, 0xff00, RZ, 0xc0, !PT ;  /* 0x0000ff000a0a7812 */ /* 0x000fc400078ec0ff */
[----:B------:R-:W-:Y:S01]  /*0a70*/  LOP3.LUT R17, R11, 0xff00, RZ, 0xc0, !PT ;  /* 0x0000ff000b117812 */ /* 0x000fe200078ec0ff */
[----:B------:R-:W-:Y:S01]  /*0a80*/  VIADD R19, R7, UR5 ;  /* 0x0000000507137c36 */ /* 0x000fe20008000000 */
[----:B------:R-:W-:Y:S02]  /*0a90*/  LOP3.LUT R6, R6, UR6, RZ, 0xc0, !PT ;  /* 0x0000000606067c12 */ /* 0x000fe4000f8ec0ff */
[----:B------:R-:W-:Y:S02]  /*0aa0*/  LOP3.LUT R10, R10, 0xf9, R9, 0xf8, !PT ;  /* 0x000000f90a0a7812 */ /* 0x000fe400078ef809 */
[----:B------:R-:W-:Y:S01]  /*0ab0*/  LOP3.LUT R17, R17, 0xfa, R16, 0xf8, !PT ;  /* 0x000000fa11117812 */ /* 0x000fe200078ef810 */
[----:B------:R-:W-:Y:S01]  /*0ac0*/  IMAD.SHL.U32 R9, R6, 0x100, RZ ;  /* 0x0000010006097824 */ /* 0x000fe200078e00ff */
[----:B------:R-:W-:Y:S01]  /*0ad0*/  LOP3.LUT R0, R0, UR6, RZ, 0xc0, !PT ;  /* 0x0000000600007c12 */ /* 0x000fe2000f8ec0ff */
[----:B------:R-:W-:Y:S01]  /*0ae0*/  VIADD R10, R10, UR4 ;  /* 0x000000040a0a7c36 */ /* 0x000fe20008000000 */
[----:B------:R-:W-:Y:S01]  /*0af0*/  LOP3.LUT R19, R19, UR6, RZ, 0xc0, !PT ;  /* 0x0000000613137c12 */ /* 0x000fe2000f8ec0ff */
[----:B------:R-:W-:Y:S01]  /*0b00*/  VIADD R17, R17, UR4 ;  /* 0x0000000411117c36 */ /* 0x000fe20008000000 */
[----:B------:R-:W-:Y:S01]  /*0b10*/  LOP3.LUT R7, R9, R6, RZ, 0xfc, !PT ;  /* 0x0000000609077212 */ /* 0x000fe200078efcff */
[----:B------:R-:W-:Y:S01]  /*0b20*/  IMAD.SHL.U32 R11, R0, 0x100, RZ ;  /* 0x00000100000b7824 */ /* 0x000fe200078e00ff */
[----:B------:R-:W-:Y:S01]  /*0b30*/  LOP3.LUT R8, R8, UR6, RZ, 0xc0, !PT ;  /* 0x0000000608087c12 */ /* 0x000fe2000f8ec0ff */
[----:B------:R-:W-:Y:S01]  /*0b40*/  IMAD.SHL.U32 R6, R19, 0x100, RZ ;  /* 0x0000010013067824 */ /* 0x000fe200078e00ff */
[----:B------:R-:W-:-:S02]  /*0b50*/  LOP3.LUT R10, R10, UR6, RZ, 0xc0, !PT ;  /* 0x000000060a0a7c12 */ /* 0x000fc4000f8ec0ff */
[----:B------:R-:W-:Y:S02]  /*0b60*/  LOP3.LUT R16, R17, UR6, RZ, 0xc0, !PT ;  /* 0x0000000611107c12 */ /* 0x000fe4000f8ec0ff */
[----:B------:R-:W-:Y:S01]  /*0b70*/  LOP3.LUT R0, R11, R0, RZ, 0xfc, !PT ;  /* 0x000000000b007212 */ /* 0x000fe200078efcff */
[----:B------:R-:W-:Y:S01]  /*0b80*/  IMAD.SHL.U32 R11, R8, 0x100, RZ ;  /* 0x00000100080b7824 */ /* 0x000fe200078e00ff */
[----:B------:R-:W-:Y:S01]  /*0b90*/  LOP3.LUT R9, R6, R19, RZ, 0xfc, !PT ;  /* 0x0000001306097212 */ /* 0x000fe200078efcff */
[----:B------:R-:W-:Y:S02]  /*0ba0*/  IMAD.SHL.U32 R17, R10, 0x100, RZ ;  /* 0x000001000a117824 */ /* 0x000fe400078e00ff */
[----:B------:R-:W-:Y:S01]  /*0bb0*/  IMAD.SHL.U32 R6, R7, 0x10, RZ ;  /* 0x0000001007067824 */ /* 0x000fe200078e00ff */
[----:B------:R-:W-:Y:S01]  /*0bc0*/  LOP3.LUT R11, R11, R8, RZ, 0xfc, !PT ;  /* 0x000000080b0b7212 */ /* 0x000fe200078efcff */
[----:B------:R-:W-:Y:S01]  /*0bd0*/  IMAD.SHL.U32 R19, R16, 0x100, RZ ;  /* 0x0000010010137824 */ /* 0x000fe200078e00ff */
[----:B------:R-:W-:-:S02]  /*0be0*/  LOP3.LUT R8, R17, R10, RZ, 0xfc, !PT ;  /* 0x0000000a11087212 */ /* 0x000fc400078efcff */
[----:B------:R-:W-:Y:S02]  /*0bf0*/  LOP3.LUT R10, R6, 0xff00ff0, RZ, 0xc0, !PT ;  /* 0x0ff00ff0060a7812 */ /* 0x000fe400078ec0ff */
[----:B------:R-:W-:Y:S01]  /*0c00*/  LOP3.LUT R6, R19, R16, RZ, 0xfc, !PT ;  /* 0x0000001013067212 */ /* 0x000fe200078efcff */
[----:B------:R-:W-:Y:S01]  /*0c10*/  IMAD.SHL.U32 R16, R0, 0x10, RZ ;  /* 0x0000001000107824 */ /* 0x000fe200078e00ff */
[----:B------:R-:W-:Y:S01]  /*0c20*/  LOP3.LUT R10, R10, 0xff00ff, R7, 0xf8, !PT ;  /* 0x00ff00ff0a0a7812 */ /* 0x000fe200078ef807 */
[----:B------:R-:W-:Y:S02]  /*0c30*/  IMAD.SHL.U32 R19, R9, 0x10, RZ ;  /* 0x0000001009137824 */ /* 0x000fe400078e00ff */
[----:B------:R-:W-:Y:S01]  /*0c40*/  IMAD.SHL.U32 R7, R11, 0x10, RZ ;  /* 0x000000100b077824 */ /* 0x000fe200078e00ff */
[----:B------:R-:W-:Y:S02]  /*0c50*/  LOP3.LUT R17, R16, 0xff00ff0, RZ, 0xc0, !PT ;  /* 0x0ff00ff010117812 */ /* 0x000fe400078ec0ff */
[----:B------:R-:W-:Y:S01]  /*0c60*/  LOP3.LUT R16, R19, 0xff00ff0, RZ, 0xc0, !PT ;  /* 0x0ff00ff013107812 */ /* 0x000fe200078ec0ff */
[----:B------:R-:W-:Y:S01]  /*0c70*/  IMAD.SHL.U32 R19, R8, 0x10, RZ ;  /* 0x0000001008137824 */ /* 0x000fe200078e00ff */
[----:B------:R-:W-:-:S02]  /*0c80*/  LOP3.LUT R20, R7, 0xff00ff0, RZ, 0xc0, !PT ;  /* 0x0ff00ff007147812 */ /* 0x000fc400078ec0ff */
[----:B------:R-:W-:Y:S01]  /*0c90*/  LOP3.LUT R17, R17, 0xff00ff, R0, 0xf8, !PT ;  /* 0x00ff00ff11117812 */ /* 0x000fe200078ef800 */
[----:B------:R-:W-:Y:S01]  /*0ca0*/  IMAD.SHL.U32 R0, R10, 0x4, RZ ;  /* 0x000000040a007824 */ /* 0x000fe200078e00ff */
[----:B------:R-:W-:Y:S01]  /*0cb0*/  LOP3.LUT R16, R16, 0xff00ff, R9, 0xf8, !PT ;  /* 0x00ff00ff10107812 */ /* 0x000fe200078ef809 */
[----:B------:R-:W-:Y:S01]  /*0cc0*/  IMAD.SHL.U32 R9, R6, 0x10, RZ ;  /* 0x0000001006097824 */ /* 0x000fe200078e00ff */
[----:B------:R-:W-:Y:S02]  /*0cd0*/  LOP3.LUT R19, R19, 0xff00ff0, RZ, 0xc0, !PT ;  /* 0x0ff00ff013137812 */ /* 0x000fe400078ec0ff */
[----:B------:R-:W-:Y:S01]  /*0ce0*/  LOP3.LUT R7, R20, 0xff00ff, R11, 0xf8, !PT ;  /* 0x00ff00ff14077812 */ /* 0x000fe200078ef80b */
[----:B------:R-:W-:Y:S01]  /*0cf0*/  IMAD.SHL.U32 R11, R17, 0x4, RZ ;  /* 0x00000004110b7824 */ /* 0x000fe200078e00ff */
[----:B------:R-:W-:Y:S01]  /*0d00*/  LOP3.LUT R8, R19, 0xff00ff, R8, 0xf8, !PT ;  /* 0x00ff00ff13087812 */ /* 0x000fe200078ef808 */
[----:B------:R-:W-:Y:S01]  /*0d10*/  IMAD.SHL.U32 R21, R16, 0x4, RZ ;  /* 0x0000000410157824 */ /* 0x000fe200078e00ff */
[----:B------:R-:W-:-:S02]  /*0d20*/  LOP3.LUT R19, R9, 0xff00ff0, RZ, 0xc0, !PT ;  /* 0x0ff00ff009137812 */ /* 0x000fc400078ec0ff */
[----:B------:R-:W-:Y:S02]  /*0d30*/  LOP3.LUT R9, R0, 0x3c3c3c3c, RZ, 0xc0, !PT ;  /* 0x3c3c3c3c00097812 */ /* 0x000fe400078ec0ff */
[----:B------:R-:W-:Y:S02]  /*0d40*/  LOP3.LUT R20, R11, 0x3c3c3c3c, RZ, 0xc0, !PT ;  /* 0x3c3c3c3c0b147812 */ /* 0x000fe400078ec0ff */
[----:B------:R-:W-:Y:S01]  /*0d50*/  LOP3.LUT R11, R9, 0xf0f0f0f, R10, 0xf8, !PT ;  /* 0x0f0f0f0f090b7812 */ /* 0x000fe200078ef80a */
[----:B------:R-:W-:Y:S01]  /*0d60*/  IMAD.SHL.U32 R10, R7, 0x4, RZ ;  /* 0x00000004070a7824 */ /* 0x000fe200078e00ff */
[----:B------:R-:W-:Y:S02]  /*0d70*/  LOP3.LUT R21, R21, 0x3c3c3c3c, RZ, 0xc0, !PT ;  /* 0x3c3c3c3c15157812 */ /* 0x000fe400078ec0ff */
[----:B------:R-:W-:Y:S02]  /*0d80*/  LOP3.LUT R0, R19, 0xff00ff, R6, 0xf8, !PT ;  /* 0x00ff00ff13007812 */ /* 0x000fe400078ef806 */
[----:B------:R-:W-:Y:S01]  /*0d90*/  LOP3.LUT R9, R20, 0xf0f0f0f, R17, 0xf8, !PT ;  /* 0x0f0f0f0f14097812 */ /* 0x000fe200078ef811 */
[----:B------:R-:W-:Y:S01]  /*0da0*/  IMAD.SHL.U32 R17, R8, 0x4, RZ ;  /* 0x0000000408117824 */ /* 0x000fe200078e00ff */
[----:B------:R-:W-:Y:S01]  /*0db0*/  LOP3.LUT R6, R21, 0xf0f0f0f, R16, 0xf8, !PT ;  /* 0x0f0f0f0f15067812 */ /* 0x000fe200078ef810 */
[C---:B------:R-:W-:Y:S01]  /*0dc0*/  IMAD.SHL.U32 R16, R11.reuse, 0x4, RZ ;  /* 0x000000040b107824 */ /* 0x040fe200078e00ff */
[----:B------:R-:W-:Y:S01]  /*0dd0*/  LOP3.LUT R10, R10, 0x3c3c3c3c, RZ, 0xc0, !PT ;  /* 0x3c3c3c3c0a0a7812 */ /* 0x000fe200078ec0ff */
[----:B------:R-:W-:Y:S01]  /*0de0*/  IMAD.SHL.U32 R11, R11, 0x2, RZ ;  /* 0x000000020b0b7824 */ /* 0x000fe200078e00ff */
[----:B------:R-:W-:Y:S01]  /*0df0*/  LOP3.LUT R17, R17, 0x3c3c3c3c, RZ, 0xc0, !PT ;  /* 0x3c3c3c3c11117812 */ /* 0x000fe200078ec0ff */
[----:B------:R-:W-:Y:S01]  /*0e00*/  IMAD.SHL.U32 R19, R0, 0x4, RZ ;  /* 0x0000000400137824 */ /* 0x000fe200078e00ff */
[----:B------:R-:W-:Y:S01]  /*0e10*/  LOP3.LUT R16, R16, 0x88888888, RZ, 0xc0, !PT ;  /* 0x8888888810107812 */ /* 0x000fe200078ec0ff */
[----:B------:R-:W-:Y:S01]  /*0e20*/  IMAD.SHL.U32 R20, R9, 0x2, RZ ;  /* 0x0000000209147824 */ /* 0x000fe200078e00ff */
[----:B------:R-:W-:-:S02]  /*0e30*/  LOP3.LUT R10, R10, 0xf0f0f0f, R7, 0xf8, !PT ;  /* 0x0f0f0f0f0a0a7812 */ /* 0x000fc400078ef807 */
[----:B------:R-:W-:Y:S01]  /*0e40*/  LOP3.LUT R8, R17, 0xf0f0f0f, R8, 0xf8, !PT ;  /* 0x0f0f0f0f11087812 */ /* 0x000fe200078ef808 */
[----:B------:R-:W-:Y:S01]  /*0e50*/  IMAD.SHL.U32 R17, R9, 0x4, RZ ;  /* 0x0000000409117824 */ /* 0x000fe200078e00ff */
[----:B------:R-:W-:Y:S01]  /*0e60*/  LOP3.LUT R7, R16, 0x22222222, R11, 0xf8, !PT ;  /* 0x2222222210077812 */ /* 0x000fe200078ef80b */
[----:B------:R-:W-:Y:S01]  /*0e70*/  IMAD.SHL.U32 R11, R10, 0x2, RZ ;  /* 0x000000020a0b7824 */ /* 0x000fe200078e00ff */
[----:B------:R-:W-:Y:S01]  /*0e80*/  LOP3.LUT R19, R19, 0x3c3c3c3c, RZ, 0xc0, !PT ;  /* 0x3c3c3c3c13137812 */ /* 0x000fe200078ec0ff */
[----:B------:R-:W-:Y:S01]  /*0e90*/  IMAD.SHL.U32 R16, R8, 0x2, RZ ;  /* 0x0000000208107824 */ /* 0x000fe200078e00ff */
[----:B------:R-:W-:Y:S02]  /*0ea0*/  LOP3.LUT R17, R17, 0x88888888, RZ, 0xc0, !PT ;  /* 0x8888888811117812 */ /* 0x000fe400078ec0ff */
[----:B------:R-:W-:Y:S02]  /*0eb0*/  LOP3.LUT R11, R11, 0x44444444, RZ, 0xc0, !PT ;  /* 0x444444440b0b7812 */ /* 0x000fe400078ec0ff */
[----:B------:R-:W-:-:S02]  /*0ec0*/  LOP3.LUT R9, R16, 0x44444444, RZ, 0xc0, !PT ;  /* 0x4444444410097812 */ /* 0x000fc400078ec0ff */
[----:B------:R-:W-:Y:S02]  /*0ed0*/  LOP3.LUT R10, R11, 0x11111111, R10, 0xf8, !PT ;  /* 0x111111110b0a7812 */ /* 0x000fe400078ef80a */
[----:B------:R-:W-:Y:S02]  /*0ee0*/  LOP3.LUT R0, R19, 0xf0f0f0f, R0, 0xf8, !PT ;  /* 0x0f0f0f0f13007812 */ /* 0x000fe400078ef800 */
[----:B------:R-:W-:Y:S02]  /*0ef0*/  LOP3.LUT R9, R9, 0x11111111, R8, 0xf8, !PT ;  /* 0x1111111109097812 */ /* 0x000fe400078ef808 */
[----:B------:R-:W-:Y:S02]  /*0f00*/  LOP3.LUT R20, R17, 0x22222222, R20, 0xf8, !PT ;  /* 0x2222222211147812 */ /* 0x000fe400078ef814 */
[----:B------:R-:W-:Y:S01]  /*0f10*/  LOP3.LUT R8, R10, R7, RZ, 0xfc, !PT ;  /* 0x000000070a087212 */ /* 0x000fe200078efcff */
[----:B------:R-:W-:Y:S01]  /*0f20*/  IMAD.SHL.U32 R10, R6, 0x4, RZ ;  /* 0x00000004060a7824 */ /* 0x000fe200078e00ff */
[----:B------:R-:W-:Y:S01]  /*0f30*/  LOP3.LUT R19, R9, R20, RZ, 0xfc, !PT ;  /* 0x0000001409137212 */ /* 0x000fe200078efcff */
[----:B------:R-:W-:Y:S01]  /*0f40*/  IMAD.SHL.U32 R7, R0, 0x2, RZ ;  /* 0x0000000200077824 */ /* 0x000fe200078e00ff */
[----:B------:R-:W-:Y:S01]  /*0f50*/  SHF.R.U32.HI R21, RZ, 0x5, R8 ;  /* 0x00000005ff157819 */ /* 0x000fe20000011608 */
[----:B------:R-:W-:Y:S01]  /*0f60*/  IMAD.SHL.U32 R9, R6, 0x2, RZ ;  /* 0x0000000206097824 */ /* 0x000fe200078e00ff */
[----:B------:R-:W-:-:S02]  /*0f70*/  LOP3.LUT R10, R10, 0x88888888, RZ, 0xc0, !PT ;  /* 0x888888880a0a7812 */ /* 0x000fc400078ec0ff */
[----:B------:R-:W-:Y:S01]  /*0f80*/  LOP3.LUT R7, R7, 0x44444444, RZ, 0xc0, !PT ;  /* 0x4444444407077812 */ /* 0x000fe200078ec0ff */
[----:B------:R-:W-:Y:S01]  /*0f90*/  IMAD.WIDE.U32 R20, R21, 0x8, R14 ;  /* 0x0000000815147825 */ /* 0x000fe200078e000e */
[----:B------:R-:W-:Y:S02]  /*0fa0*/  LOP3.LUT R9, R10, 0x22222222, R9, 0xf8, !PT ;  /* 0x222222220a097812 */ /* 0x000fe400078ef809 */
[----:B------:R-:W-:Y:S02]  /*0fb0*/  LOP3.LUT R6, R7, 0x11111111, R0, 0xf8, !PT ;  /* 0x1111111107067812 */ /* 0x000fe400078ef800 */
[----:B------:R-:W-:Y:S01]  /*0fc0*/  SHF.R.U32.HI R11, RZ, 0x5, R19 ;  /* 0x00000005ff0b7819 */ /* 0x000fe20000011613 */
[----:B------:R-:W4:Y:S01]  /*0fd0*/  LDG.E.64.CONSTANT R20, desc[UR8][R20.64] ;  /* 0x0000000814147981 */ /* 0x000f22000c1e9b00 */
[----:B------:R-:W-:-:S03]  /*0fe0*/  LOP3.LUT R6, R6, R9, RZ, 0xfc, !PT ;  /* 0x0000000906067212 */ /* 0x000fc600078efcff */
[----:B------:R-:W-:Y:S01]  /*0ff0*/  IMAD.WIDE.U32 R10, R11, 0x8, R14 ;  /* 0x000000080b0a7825 */ /* 0x000fe200078e000e */
[----:B------:R-:W-:-:S05]  /*1000*/  SHF.R.U32.HI R17, RZ, 0x5, R6 ;  /* 0x00000005ff117819 */ /* 0x000fca0000011606 */
[----:B------:R-:W5:Y:S01]  /*1010*/  LDG.E.64.CONSTANT R10, desc[UR8][R10.64] ;  /* 0x000000080a0a7981 */ /* 0x000f62000c1e9b00 */
[----:B------:R-:W-:-:S06]  /*1020*/  IMAD.WIDE.U32 R16, R17, 0x8, R14 ;  /* 0x0000000811107825 */ /* 0x000fcc00078e000e */
[----:B------:R-:W5:Y:S01]  /*1030*/  LDG.E.64.CONSTANT R16, desc[UR8][R16.64] ;  /* 0x0000000810107981 */ /* 0x000f62000c1e9b00 */
[----:B------:R-:W-:-:S05]  /*1040*/  VIADD R7, R3, 0x5 ;  /* 0x0000000503077836 */ /* 0x000fca0000000000 */
[----:B------:R-:W-:Y:S02]  /*1050*/  LOP3.LUT R0, R7, 0x55555545, RZ, 0xc0, !PT ;  /* 0x5555554507007812 */ /* 0x000fe400078ec0ff */
[----:B------:R-:W-:Y:S02]  /*1060*/  LOP3.LUT R7, R18, 0x22222220, R7, 0xf8, !PT ;  /* 0x2222222012077812 */ /* 0x000fe400078ef807 */
[----:B------:R-:W-:Y:S02]  /*1070*/  LEA.HI R0, R0, R0, RZ, 0x1f ;  /* 0x0000000000007211 */ /* 0x000fe400078ff8ff */
[----:B------:R-:W-:Y:S02]  /*1080*/  SHF.R.U32.HI R24, RZ, 0x1, R7 ;  /* 0x00000001ff187819 */ /* 0x000fe40000011607 */
[----:B------:R-:W-:Y:S02]  /*1090*/  LOP3.LUT R0, R0, 0x33333323, RZ, 0xc0, !PT ;  /* 0x3333332300007812 */ /* 0x000fe400078ec0ff */
[----:B------:R-:W-:-:S02]  /*10a0*/  LEA.HI R24, R7, R24, RZ, 0x1d ;  /* 0x0000001807187211 */ /* 0x000fc400078fe8ff */
[----:B------:R-:W-:Y:S02]  /*10b0*/  LEA.HI R0, R0, R0, RZ, 0x1e ;  /* 0x0000000000007211 */ /* 0x000fe400078ff0ff */
[----:B------:R-:W-:Y:S02]  /*10c0*/  LOP3.LUT R24, R24, 0xf0f0f0c, RZ, 0xc0, !PT ;  /* 0x0f0f0f0c18187812 */ /* 0x000fe400078ec0ff */
[----:B------:R-:W-:Y:S02]  /*10d0*/  LOP3.LUT R0, R0, 0xf0f0f0b, RZ, 0xc0, !PT ;  /* 0x0f0f0f0b00007812 */ /* 0x000fe400078ec0ff */
[----:B------:R-:W-:Y:S02]  /*10e0*/  LEA.HI R24, R24, R24, RZ, 0x1c ;  /* 0x0000001818187211 */ /* 0x000fe400078fe0ff */
[----:B------:R-:W-:Y:S02]  /*10f0*/  LEA.HI R0, R0, R0, RZ, 0x1c ;  /* 0x0000000000007211 */ /* 0x000fe400078fe0ff */
[----:B------:R-:W-:-:S02]  /*1100*/  SHF.R.U32.HI R9, RZ, 0x8, R24 ;  /* 0x00000008ff097819 */ /* 0x000fc40000011618 */
[----:B------:R-:W-:Y:S02]  /*1110*/  SHF.R.U32.HI R7, RZ, 0x8, R0 ;  /* 0x00000008ff077819 */ /* 0x000fe40000011600 */
[----:B------:R-:W-:Y:S02]  /*1120*/  LOP3.LUT R9, R9, 0xff00, RZ, 0xc0, !PT ;  /* 0x0000ff0009097812 */ /* 0x000fe400078ec0ff */
[----:B------:R-:W-:Y:S02]  /*1130*/  LOP3.LUT R7, R7, 0xff00, RZ, 0xc0, !PT ;  /* 0x0000ff0007077812 */ /* 0x000fe400078ec0ff */
[----:B------:R-:W-:Y:S02]  /*1140*/  LOP3.LUT R9, R9, 0xfc, R24, 0xf8, !PT ;  /* 0x000000fc09097812 */ /* 0x000fe400078ef818 */
[----:B------:R-:W-:-:S03]  /*1150*/  LOP3.LUT R7, R7, 0xfb, R0, 0xf8, !PT ;  /* 0x000000fb07077812 */ /* 0x000fc600078ef800 */
[----:B------:R-:W-:Y:S02]  /*1160*/  VIADD R9, R9, UR5 ;  /* 0x0000000509097c36 */ /* 0x000fe40008000000 */
[----:B------:R-:W-:-:S03]  /*1170*/  VIADD R7, R7, UR4 ;  /* 0x0000000407077c36 */ /* 0x000fc60008000000 */
[----:B------:R-:W-:Y:S02]  /*1180*/  LOP3.LUT R9, R9, UR6, RZ, 0xc0, !PT ;  /* 0x0000000609097c12 */ /* 0x000fe4000f8ec0ff */
[----:B------:R-:W-:-:S03]  /*1190*/  LOP3.LUT R7, R7, UR6, RZ, 0xc0, !PT ;  /* 0x0000000607077c12 */ /* 0x000fc6000f8ec0ff */
[----:B------:R-:W-:Y:S02]  /*11a0*/  IMAD.SHL.U32 R24, R9, 0x100, RZ ;  /* 0x0000010009187824 */ /* 0x000fe400078e00ff */
[----:B------:R-:W-:-:S03]  /*11b0*/  IMAD.SHL.U32 R0, R7, 0x100, RZ ;  /* 0x0000010007007824 */ /* 0x000fc600078e00ff */
[----:B------:R-:W-:Y:S02]  /*11c0*/  LOP3.LUT R24, R24, R9, RZ, 0xfc, !PT ;  /* 0x0000000918187212 */ /* 0x000fe400078efcff */
[----:B------:R-:W-:-:S03]  /*11d0*/  LOP3.LUT R0, R0, R7, RZ, 0xfc, !PT ;  /* 0x0000000700007212 */ /* 0x000fc600078efcff */
[----:B------:R-:W-:Y:S02]  /*11e0*/  IMAD.SHL.U32 R9, R24, 0x10, RZ ;  /* 0x0000001018097824 */ /* 0x000fe400078e00ff */
[----:B------:R-:W-:-:S03]  /*11f0*/  IMAD.SHL.U32 R7, R0, 0x10, RZ ;  /* 0x0000001000077824 */ /* 0x000fc600078e00ff */
[----:B------:R-:W-:Y:S02]  /*1200*/  LOP3.LUT R9, R9, 0xff00ff0, RZ, 0xc0, !PT ;  /* 0x0ff00ff009097812 */ /* 0x000fe400078ec0ff */
[----:B------:R-:W-:Y:S02]  /*1210*/  LOP3.LUT R7, R7, 0xff00ff0, RZ, 0xc0, !PT ;  /* 0x0ff00ff007077812 */ /* 0x000fe400078ec0ff */
[----:B------:R-:W-:Y:S02]  /*1220*/  LOP3.LUT R9, R9, 0xff00ff, R24, 0xf8, !PT ;  /* 0x00ff00ff09097812 */ /* 0x000fe400078ef818 */
[----:B------:R-:W-:-:S03]  /*1230*/  LOP3.LUT R7, R7, 0xff00ff, R0, 0xf8, !PT ;  /* 0x00ff00ff07077812 */ /* 0x000fc600078ef800 */
[----:B------:R-:W-:Y:S02]  /*1240*/  IMAD.SHL.U32 R24, R9, 0x4, RZ ;  /* 0x0000000409187824 */ /* 0x000fe400078e00ff */
[----:B------:R-:W-:-:S03]  /*1250*/  IMAD.SHL.U32 R0, R7, 0x4, RZ ;  /* 0x0000000407007824 */ /* 0x000fc600078e00ff */
[----:B------:R-:W-:Y:S02]  /*1260*/  LOP3.LUT R24, R24, 0x3c3c3c3c, RZ, 0xc0, !PT ;  /* 0x3c3c3c3c18187812 */ /* 0x000fe400078ec0ff */
[----:B------:R-:W-:Y:S02]  /*1270*/  LOP3.LUT R0, R0, 0x3c3c3c3c, RZ, 0xc0, !PT ;  /* 0x3c3c3c3c00007812 */ /* 0x000fe400078ec0ff */
[----:B------:R-:W-:Y:S02]  /*1280*/  LOP3.LUT R24, R24, 0xf0f0f0f, R9, 0xf8, !PT ;  /* 0x0f0f0f0f18187812 */ /* 0x000fe400078ef809 */
[----:B------:R-:W-:-:S03]  /*1290*/  LOP3.LUT R0, R0, 0xf0f0f0f, R7, 0xf8, !PT ;  /* 0x0f0f0f0f00007812 */ /* 0x000fc600078ef807 */
[----:B------:R-:W-:Y:S02]  /*12a0*/  IMAD.SHL.U32 R9, R24, 0x4, RZ ;  /* 0x0000000418097824 */ /* 0x000fe400078e00ff */
[----:B------:R-:W-:Y:S02]  /*12b0*/  IMAD.SHL.U32 R7, R0, 0x2, RZ ;  /* 0x0000000200077824 */ /* 0x000fe400078e00ff */
[----:B------:R-:W-:Y:S01]  /*12c0*/  IMAD.SHL.U32 R24, R24, 0x2, RZ ;  /* 0x0000000218187824 */ /* 0x000fe200078e00ff */
[----:B------:R-:W-:Y:S02]  /*12d0*/  LOP3.LUT R9, R9, 0x88888888, RZ, 0xc0, !PT ;  /* 0x8888888809097812 */ /* 0x000fe400078ec0ff */
[----:B------:R-:W-:Y:S02]  /*12e0*/  LOP3.LUT R7, R7, 0x44444444, RZ, 0xc0, !PT ;  /* 0x4444444407077812 */ /* 0x000fe400078ec0ff */
[----:B------:R-:W-:Y:S02]  /*12f0*/  LOP3.LUT R9, R9, 0x22222222, R24, 0xf8, !PT ;  /* 0x2222222209097812 */ /* 0x000fe400078ef818 */
[----:B------:R-:W-:Y:S01]  /*1300*/  LOP3.LUT R0, R7, 0x11111111, R0, 0xf8, !PT ;  /* 0x1111111107007812 */ /* 0x000fe200078ef800 */
[----:B------:R-:W-:-:S03]  /*1310*/  IMAD.SHL.U32 R5, R5, 0x2, RZ ;  /* 0x0000000205057824 */ /* 0x000fc600078e00ff */
[----:B------:R-:W-:-:S04]  /*1320*/  LOP3.LUT R0, R0, R9, RZ, 0xfc, !PT ;  /* 0x0000000900007212 */ /* 0x000fc800078efcff */
[----:B------:R-:W-:Y:S01]  /*1330*/  SHF.R.U32.HI R27, RZ, 0x5, R0 ;  /* 0x00000005ff1b7819 */ /* 0x000fe20000011600 */
[----:B------:R-:W-:Y:S01]  /*1340*/  IMAD.SHL.U32 R24, R4, 0x2, RZ ;  /* 0x0000000204187824 */ /* 0x000fe200078e00ff */
[----:B------:R-:W-:-:S03]  /*1350*/  LOP3.LUT R25, R5, 0x3e, RZ, 0xc0, !PT ;  /* 0x0000003e05197812 */ /* 0x000fc600078ec0ff */
[----:B------:R-:W-:-:S06]  /*1360*/  IMAD.WIDE.U32 R4, R27, 0x8, R14 ;  /* 0x000000081b047825 */ /* 0x000fcc00078e000e */
[----:B------:R-:W5:Y:S01]  /*1370*/  LDG.E.64.CONSTANT R4, desc[UR8][R4.64] ;  /* 0x0000000804047981 */ /* 0x000f62000c1e9b00 */
[C---:B------:R-:W-:Y:S01]  /*1380*/  VIADD R7, R3.reuse, 0x6 ;  /* 0x0000000603077836 */ /* 0x040fe20000000000 */
[----:B--2---:R-:W-:Y:S01]  /*1390*/  SHF.R.U64 R22, R22, R25, R23 ;  /* 0x0000001916167219 */ /* 0x004fe20000001217 */
[----:B------:R-:W-:Y:S01]  /*13a0*/  VIADD R23, R3, 0x7 ;  /* 0x0000000703177836 */ /* 0x000fe20000000000 */
[----:B------:R-:W-:Y:S02]  /*13b0*/  LOP3.LUT R25, R24, 0x3e, RZ, 0xc0, !PT ;  /* 0x0000003e18197812 */ /* 0x000fe400078ec0ff */
[----:B------:R-:W-:Y:S02]  /*13c0*/  LOP3.LUT R9, R18, 0x22222222, R7, 0xf8, !PT ;  /* 0x2222222212097812 */ /* 0x000fe400078ef807 */
[----:B---3--:R-:W-:Y:S02]  /*13d0*/  SHF.R.U64 R12, R12, R25, R13 ;  /* 0x000000190c0c7219 */ /* 0x008fe4000000120d */
[----:B------:R-:W-:-:S02]  /*13e0*/  SHF.R.U32.HI R26, RZ, 0x1, R9 ;  /* 0x00000001ff1a7819 */ /* 0x000fc40000011609 */
[----:B------:R-:W-:Y:S02]  /*13f0*/  LOP3.LUT R13, R18, 0x22222222, R23, 0xf8, !PT ;  /* 0x22222222120d7812 */ /* 0x000fe400078ef817 */
[----:B------:R-:W-:Y:S02]  /*1400*/  LEA.HI R26, R9, R26, RZ, 0x1d ;  /* 0x0000001a091a7211 */ /* 0x000fe400078fe8ff */
[----:B------:R-:W-:Y:S02]  /*1410*/  SHF.R.U32.HI R24, RZ, 0x1, R13 ;  /* 0x00000001ff187819 */ /* 0x000fe4000001160d */
[----:B------:R-:W-:Y:S02]  /*1420*/  LOP3.LUT R26, R26, 0xf0f0f0d, RZ, 0xc0, !PT ;  /* 0x0f0f0f0d1a1a7812 */ /* 0x000fe400078ec0ff */
[----:B------:R-:W-:Y:S02]  /*1430*/  LOP3.LUT R7, R7, 0x55555544, RZ, 0xc0, !PT ;  /* 0x5555554407077812 */ /* 0x000fe400078ec0ff */
[----:B------:R-:W-:-:S02]  /*1440*/  LEA.HI R13, R13, R24, RZ, 0x1d ;  /* 0x000000180d0d7211 */ /* 0x000fc400078fe8ff */
[----:B------:R-:W-:Y:S02]  /*1450*/  LEA.HI R9, R26, R26, RZ, 0x1c ;  /* 0x0000001a1a097211 */ /* 0x000fe400078fe0ff */
[----:B------:R-:W-:Y:S02]  /*1460*/  LEA.HI R7, R7, R7, RZ, 0x1f ;  /* 0x0000000707077211 */ /* 0x000fe400078ff8ff */
[----:B------:R-:W-:Y:S02]  /*1470*/  LOP3.LUT R25, R13, 0xf0f0f0d, RZ, 0xc0, !PT ;  /* 0x0f0f0f0d0d197812 */ /* 0x000fe400078ec0ff */
[----:B------:R-:W-:Y:S02]  /*1480*/  SHF.R.U32.HI R24, RZ, 0x8, R9 ;  /* 0x00000008ff187819 */ /* 0x000fe40000011609 */
[----:B------:R-:W-:Y:S02]  /*1490*/  LOP3.LUT R13, R7, 0x33333322, RZ, 0xc0, !PT ;  /* 0x33333322070d7812 */ /* 0x000fe400078ec0ff */
[----:B------:R-:W-:-:S02]  /*14a0*/  LOP3.LUT R23, R23, 0x55555545, RZ, 0xc0, !PT ;  /* 0x5555554517177812 */ /* 0x000fc400078ec0ff */
[----:B------:R-:W-:Y:S02]  /*14b0*/  LEA.HI R7, R25, R25, RZ, 0x1c ;  /* 0x0000001919077211 */ /* 0x000fe400078fe0ff */
[----:B------:R-:W-:Y:S02]  /*14c0*/  LOP3.LUT R24, R24, 0xff00, RZ, 0xc0, !PT ;  /* 0x0000ff0018187812 */ /* 0x000fe400078ec0ff */
[----:B------:R-:W-:Y:S02]  /*14d0*/  LEA.HI R13, R13, R13, RZ, 0x1e ;  /* 0x0000000d0d0d7211 */ /* 0x000fe400078ff0ff */
[----:B------:R-:W-:Y:S02]  /*14e0*/  LEA.HI R23, R23, R23, RZ, 0x1f ;  /* 0x0000001717177211 */ /* 0x000fe400078ff8ff */
[----:B------:R-:W-:Y:S02]  /*14f0*/  SHF.R.U32.HI R25, RZ, 0x8, R7 ;  /* 0x00000008ff197819 */ /* 0x000fe40000011607 */
[----:B------:R-:W-:-:S02]  /*1500*/  LOP3.LUT R9, R24, 0xfd, R9, 0xf8, !PT ;  /* 0x000000fd18097812 */ /* 0x000fc400078ef809 */
[----:B------:R-:W-:Y:S02]  /*1510*/  LOP3.LUT R13, R13, 0xf0f0f0a, RZ, 0xc0, !PT ;  /* 0x0f0f0f0a0d0d7812 */ /* 0x000fe400078ec0ff */
[----:B------:R-:W-:Y:S02]  /*1520*/  LOP3.LUT R24, R23, 0x33333323, RZ, 0xc0, !PT ;  /* 0x3333332317187812 */ /* 0x000fe400078ec0ff */
[----:B------:R-:W-:Y:S02]  /*1530*/  LOP3.LUT R26, R25, 0xff00, RZ, 0xc0, !PT ;  /* 0x0000ff00191a7812 */ /* 0x000fe400078ec0ff */
[----:B------:R-:W-:Y:S02]  /*1540*/  LEA.HI R23, R13, R13, RZ, 0x1c ;  /* 0x0000000d0d177211 */ /* 0x000fe400078fe0ff */
[----:B------:R-:W-:Y:S02]  /*1550*/  LEA.HI R24, R24, R24, RZ, 0x1e ;  /* 0x0000001818187211 */ /* 0x000fe400078ff0ff */
[----:B------:R-:W-:-:S02]  /*1560*/  LOP3.LUT R13, R26, 0xfd, R7, 0xf8, !PT ;  /* 0x000000fd1a0d7812 */ /* 0x000fc400078ef807 */
[----:B------:R-:W-:Y:S02]  /*1570*/  SHF.R.U32.HI R7, RZ, 0x8, R23 ;  /* 0x00000008ff077819 */ /* 0x000fe40000011617 */
[----:B------:R-:W-:Y:S01]  /*1580*/  LOP3.LUT R25, R24, 0xf0f0f0b, RZ, 0xc0, !PT ;  /* 0x0f0f0f0b18197812 */ /* 0x000fe200078ec0ff */
[----:B------:R-:W-:Y:S01]  /*1590*/  VIADD R9, R9, UR5 ;  /* 0x0000000509097c36 */ /* 0x000fe20008000000 */
[----:B------:R-:W-:Y:S02]  /*15a0*/  LOP3.LUT R24, R7, 0xff00, RZ, 0xc0, !PT ;  /* 0x0000ff0007187812 */ /* 0x000fe400078ec0ff */
[----:B------:R-:W-:Y:S02]  /*15b0*/  LEA.HI R7, R25, R25, RZ, 0x1c ;  /* 0x0000001919077211 */ /* 0x000fe400078fe0ff */
[----:B------:R-:W-:Y:S01]  /*15c0*/  LOP3.LUT R25, R9, UR6, RZ, 0xc0, !PT ;  /* 0x0000000609197c12 */ /* 0x000fe2000f8ec0ff */
[----:B------:R-:W-:Y:S01]  /*15d0*/  VIADD R13, R13, UR5 ;  /* 0x000000050d0d7c36 */ /* 0x000fe20008000000 */
[----:B------:R-:W-:-:S02]  /*15e0*/  SHF.R.U32.HI R9, RZ, 0x8, R7 ;  /* 0x00000008ff097819 */ /* 0x000fc40000011607 */
[----:B------:R-:W-:Y:S02]  /*15f0*/  LOP3.LUT R24, R24, 0xfa, R23, 0xf8, !PT ;  /* 0x000000fa18187812 */ /* 0x000fe400078ef817 */
[----:B------:R-:W-:Y:S02]  /*1600*/  LOP3.LUT R28, R9, 0xff00, RZ, 0xc0, !PT ;  /* 0x0000ff00091c7812 */ /* 0x000fe400078ec0ff */
[----:B------:R-:W-:Y:S01]  /*1610*/  LOP3.LUT R9, R13, UR6, RZ, 0xc0, !PT ;  /* 0x000000060d097c12 */ /* 0x000fe2000f8ec0ff */
[----:B------:R-:W-:Y:S01]  /*1620*/  VIADD R23, R24, UR4 ;  /* 0x0000000418177c36 */ /* 0x000fe20008000000 */
[----:B------:R-:W-:Y:S01]  /*1630*/  LOP3.LUT R28, R28, 0xfb, R7, 0xf8, !PT ;  /* 0x000000fb1c1c7812 */ /* 0x000fe200078ef807 */
[----:B------:R-:W-:Y:S02]  /*1640*/  IMAD.SHL.U32 R26, R25, 0x100, RZ ;  /* 0x00000100191a7824 */ /* 0x000fe400078e00ff */
[----:B------:R-:W-:Y:S01]  /*1650*/  IMAD.SHL.U32 R24, R9, 0x100, RZ ;  /* 0x0000010009187824 */ /* 0x000fe200078e00ff */
[----:B------:R-:W-:Y:S01]  /*1660*/  LOP3.LUT R23, R23, UR6, RZ, 0xc0, !PT ;  /* 0x0000000617177c12 */ /* 0x000fe2000f8ec0ff */
[----:B------:R-:W-:Y:S01]  /*1670*/  VIADD R28, R28, UR4 ;  /* 0x000000041c1c7c36 */ /* 0x000fe20008000000 */
[----:B------:R-:W-:-:S02]  /*1680*/  LOP3.LUT R13, R26, R25, RZ, 0xfc, !PT ;  /* 0x000000191a0d7212 */ /* 0x000fc400078efcff */
[----:B------:R-:W-:Y:S01]  /*1690*/  LOP3.LUT R7, R24, R9, RZ, 0xfc, !PT ;  /* 0x0000000918077212 */ /* 0x000fe200078efcff */
[----:B------:R-:W-:Y:S01]  /*16a0*/  IMAD.SHL.U32 R24, R23, 0x100, RZ ;  /* 0x0000010017187824 */ /* 0x000fe200078e00ff */
[----:B------:R-:W-:Y:S01]  /*16b0*/  LOP3.LUT R28, R28, UR6, RZ, 0xc0, !PT ;  /* 0x000000061c1c7c12 */ /* 0x000fe2000f8ec0ff */
[----:B------:R-:W-:-:S03]  /*16c0*/  IMAD.SHL.U32 R25, R13, 0x10, RZ ;  /* 0x000000100d197824 */ /* 0x000fc600078e00ff */
[----:B------:R-:W-:Y:S01]  /*16d0*/  LOP3.LUT R23, R24, R23, RZ, 0xfc, !PT ;  /* 0x0000001718177212 */ /* 0x000fe200078efcff */
[----:B------:R-:W-:Y:S01]  /*16e0*/  IMAD.SHL.U32 R9, R28, 0x100, RZ ;  /* 0x000001001c097824 */ /* 0x000fe200078e00ff */
[----:B------:R-:W-:Y:S01]  /*16f0*/  LOP3.LUT R26, R25, 0xff00ff0, RZ, 0xc0, !PT ;  /* 0x0ff00ff0191a7812 */ /* 0x000fe200078ec0ff */
[----:B------:R-:W-:-:S03]  /*1700*/  IMAD.SHL.U32 R24, R7, 0x10, RZ ;  /* 0x0000001007187824 */ /* 0x000fc600078e00ff */
[----:B------:R-:W-:Y:S02]  /*1710*/  LOP3.LUT R13, R26, 0xff00ff, R13, 0xf8, !PT ;  /* 0x00ff00ff1a0d7812 */ /* 0x000fe400078ef80d */
[----:B------:R-:W-:Y:S02]  /*1720*/  LOP3.LUT R9, R9, R28, RZ, 0xfc, !PT ;  /* 0x0000001c09097212 */ /* 0x000fe400078efcff */
[----:B------:R-:W-:Y:S01]  /*1730*/  LOP3.LUT R26, R24, 0xff00ff0, RZ, 0xc0, !PT ;  /* 0x0ff00ff0181a7812 */ /* 0x000fe200078ec0ff */
[----:B------:R-:W-:Y:S02]  /*1740*/  IMAD.SHL.U32 R24, R23, 0x10, RZ ;  /* 0x0000001017187824 */ /* 0x000fe400078e00ff */
[----:B------:R-:W-:Y:S01]  /*1750*/  IMAD.SHL.U32 R25, R9, 0x10, RZ ;  /* 0x0000001009197824 */ /* 0x000fe200078e00ff */
[----:B------:R-:W-:Y:S02]  /*1760*/  LOP3.LUT R7, R26, 0xff00ff, R7, 0xf8, !PT ;  /* 0x00ff00ff1a077812 */ /* 0x000fe400078ef807 */
[----:B------:R-:W-:-:S02]  /*1770*/  LOP3.LUT R24, R24, 0xff00ff0, RZ, 0xc0, !PT ;  /* 0x0ff00ff018187812 */ /* 0x000fc400078ec0ff */
[----:B------:R-:W-:Y:S01]  /*1780*/  LOP3.LUT R26, R25, 0xff00ff0, RZ, 0xc0, !PT ;  /* 0x0ff00ff0191a7812 */ /* 0x000fe200078ec0ff */
[----:B------:R-:W-:Y:S01]  /*1790*/  IMAD.SHL.U32 R25, R7, 0x4, RZ ;  /* 0x0000000407197824 */ /* 0x000fe200078e00ff */
[----:B------:R-:W-:Y:S01]  /*17a0*/  LOP3.LUT R23, R24, 0xff00ff, R23, 0xf8, !PT ;  /* 0x00ff00ff18177812 */ /* 0x000fe200078ef817 */
[----:B------:R-:W-:Y:S01]  /*17b0*/  IMAD.SHL.U32 R24, R13, 0x4, RZ ;  /* 0x000000040d187824 */ /* 0x000fe200078e00ff */
[----:B------:R-:W-:Y:S02]  /*17c0*/  LOP3.LUT R9, R26, 0xff00ff, R9, 0xf8, !PT ;  /* 0x00ff00ff1a097812 */ /* 0x000fe400078ef809 */
[----:B------:R-:W-:Y:S01]  /*17d0*/  LOP3.LUT R26, R25, 0x3c3c3c3c, RZ, 0xc0, !PT ;  /* 0x3c3c3c3c191a7812 */ /* 0x000fe200078ec0ff */
[----:B------:R-:W-:Y:S01]  /*17e0*/  IMAD.SHL.U32 R25, R23, 0x4, RZ ;  /* 0x0000000417197824 */ /* 0x000fe200078e00ff */
[----:B------:R-:W-:-:S04]  /*17f0*/  LOP3.LUT R24, R24, 0x3c3c3c3c, RZ, 0xc0, !PT ;  /* 0x3c3c3c3c18187812 */ /* 0x000fc800078ec0ff */
[----:B------:R-:W-:Y:S02]  /*1800*/  LOP3.LUT R24, R24, 0xf0f0f0f, R13, 0xf8, !PT ;  /* 0x0f0f0f0f18187812 */ /* 0x000fe400078ef80d */
[----:B------:R-:W-:Y:S01]  /*1810*/  LOP3.LUT R13, R26, 0xf0f0f0f, R7, 0xf8, !PT ;  /* 0x0f0f0f0f1a0d7812 */ /* 0x000fe200078ef807 */
[----:B------:R-:W-:Y:S01]  /*1820*/  IMAD.SHL.U32 R7, R9, 0x4, RZ ;  /* 0x0000000409077824 */ /* 0x000fe200078e00ff */
[----:B------:R-:W-:-:S04]  /*1830*/  LOP3.LUT R26, R25, 0x3c3c3c3c, RZ, 0xc0, !PT ;  /* 0x3c3c3c3c191a7812 */ /* 0x000fc800078ec0ff */
[----:B------:R-:W-:Y:S02]  /*1840*/  LOP3.LUT R23, R26, 0xf0f0f0f, R23, 0xf8, !PT ;  /* 0x0f0f0f0f1a177812 */ /* 0x000fe400078ef817 */
[----:B------:R-:W-:Y:S01]  /*1850*/  LOP3.LUT R26, R7, 0x3c3c3c3c, RZ, 0xc0, !PT ;  /* 0x3c3c3c3c071a7812 */ /* 0x000fe200078ec0ff */
[C---:B------:R-:W-:Y:S02]  /*1860*/  IMAD.SHL.U32 R7, R24.reuse, 0x4, RZ ;  /* 0x0000000418077824 */ /* 0x040fe400078e00ff */
[----:B------:R-:W-:-:S03]  /*1870*/  IMAD.SHL.U32 R24, R24, 0x2, RZ ;  /* 0x0000000218187824 */ /* 0x000fc600078e00ff */
[----:B------:R-:W-:Y:S01]  /*1880*/  LOP3.LUT R7, R7, 0x88888888, RZ, 0xc0, !PT ;  /* 0x8888888807077812 */ /* 0x000fe200078ec0ff */
[----:B------:R-:W-:Y:S01]  /*1890*/  IMAD.SHL.U32 R25, R13, 0x4, RZ ;  /* 0x000000040d197824 */ /* 0x000fe200078e00ff */
[----:B------:R-:W-:Y:S02]  /*18a0*/  LOP3.LUT R9, R26, 0xf0f0f0f, R9, 0xf8, !PT ;  /* 0x0f0f0f0f1a097812 */ /* 0x000fe400078ef809 */
[----:B------:R-:W-:Y:S01]  /*18b0*/  LOP3.LUT R7, R7, 0x22222222, R24, 0xf8, !PT ;  /* 0x2222222207077812 */ /* 0x000fe200078ef818 */
[----:B------:R-:W-:Y:S02]  /*18c0*/  IMAD.SHL.U32 R24, R23, 0x2, RZ ;  /* 0x0000000217187824 */ /* 0x000fe400078e00ff */
[----:B------:R-:W-:Y:S01]  /*18d0*/  IMAD.SHL.U32 R26, R13, 0x2, RZ ;  /* 0x000000020d1a7824 */ /* 0x000fe200078e00ff */
[----:B------:R-:W-:Y:S01]  /*18e0*/  LOP3.LUT R13, R25, 0x88888888, RZ, 0xc0, !PT ;  /* 0x88888888190d7812 */ /* 0x000fe200078ec0ff */
[----:B------:R-:W-:Y:S01]  /*18f0*/  IMAD.SHL.U32 R25, R9, 0x2, RZ ;  /* 0x0000000209197824 */ /* 0x000fe200078e00ff */
[----:B------:R-:W-:-:S02]  /*1900*/  LOP3.LUT R24, R24, 0x44444444, RZ, 0xc0, !PT ;  /* 0x4444444418187812 */ /* 0x000fc400078ec0ff */
[----:B------:R-:W-:Y:S02]  /*1910*/  LOP3.LUT R13, R13, 0x22222222, R26, 0xf8, !PT ;  /* 0x222222220d0d7812 */ /* 0x000fe400078ef81a */
[----:B------:R-:W-:Y:S01]  /*1920*/  LOP3.LUT R26, R24, 0x11111111, R23, 0xf8, !PT ;  /* 0x11111111181a7812 */ /* 0x000fe200078ef817 */
[----:B------:R-:W-:Y:S01]  /*1930*/  VIADD R23, R3, 0x10 ;  /* 0x0000001003177836 */ /* 0x000fe20000000000 */
[----:B------:R-:W-:-:S04]  /*1940*/  LOP3.LUT R24, R25, 0x44444444, RZ, 0xc0, !PT ;  /* 0x4444444419187812 */ /* 0x000fc800078ec0ff */
[----:B------:R-:W-:Y:S02]  /*1950*/  LOP3.LUT R24, R24, 0x11111111, R9, 0xf8, !PT ;  /* 0x1111111118187812 */ /* 0x000fe400078ef809 */
[----:B------:R-:W-:-:S04]  /*1960*/  LOP3.LUT R9, R18, 0x22222220, R23, 0xf8, !PT ;  /* 0x2222222012097812 */ /* 0x000fc800078ef817 */
[----:B------:R-:W-:-:S04]  /*1970*/  SHF.R.U32.HI R28, RZ, 0x1, R9 ;  /* 0x00000001ff1c7819 */ /* 0x000fc80000011609 */
[----:B------:R-:W-:-:S04]  /*1980*/  LEA.HI R28, R9, R28, RZ, 0x1d ;  /* 0x0000001c091c7211 */ /* 0x000fc800078fe8ff */
[----:B------:R-:W-:Y:S02]  /*1990*/  LOP3.LUT R28, R28, 0xf0f0f0c, RZ, 0xc0, !PT ;  /* 0x0f0f0f0c1c1c7812 */ /* 0x000fe400078ec0ff */
[----:B------:R-:W-:Y:S02]  /*19a0*/  LOP3.LUT R23, R23, 0x55555550, RZ, 0xc0, !PT ;  /* 0x5555555017177812 */ /* 0x000fe400078ec0ff */
[----:B------:R-:W-:Y:S01]  /*19b0*/  LEA.HI R9, R28, R28, RZ, 0x1c ;  /* 0x0000001c1c097211 */ /* 0x000fe200078fe0ff */
[----:B------:R-:W-:Y:S01]  /*19c0*/  IMAD.SHL.U32 R19, R19, 0x2, RZ ;  /* 0x0000000213137824 */ /* 0x000fe200078e00ff */
[----:B------:R-:W-:Y:S01]  /*19d0*/  LEA.HI R23, R23, R23, RZ, 0x1f ;  /* 0x0000001717177211 */ /* 0x000fe200078ff8ff */
[----:B------:R-:W-:Y:S01]  /*19e0*/  IMAD.SHL.U32 R8, R8, 0x2, RZ ;  /* 0x0000000208087824 */ /* 0x000fe200078e00ff */
[----:B------:R-:W-:Y:S02]  /*19f0*/  SHF.R.U32.HI R25, RZ, 0x8, R9 ;  /* 0x00000008ff197819 */ /* 0x000fe40000011609 */
[----:B------:R-:W-:-:S02]  /*1a00*/  LOP3.LUT R13, R24, R13, RZ, 0xfc, !PT ;  /* 0x0000000d180d7212 */ /* 0x000fc400078efcff */
[----:B------:R-:W-:Y:S02]  /*1a10*/  LOP3.LUT R28, R25, 0xff00, RZ, 0xc0, !PT ;  /* 0x0000ff00191c7812 */ /* 0x000fe400078ec0ff */
[----:B------:R-:W-:Y:S02]  /*1a20*/  LOP3.LUT R24, R23, 0x33333330, RZ, 0xc0, !PT ;  /* 0x3333333017187812 */ /* 0x000fe400078ec0ff */
[----:B------:R-:W-:Y:S01]  /*1a30*/  LOP3.LUT R25, R19, 0x3e, RZ, 0xc0, !PT ;  /* 0x0000003e13197812 */ /* 0x000fe200078ec0ff */
[----:B------:R-:W-:Y:S01]  /*1a40*/  VIADD R19, R3, 0x11 ;  /* 0x0000001103137836 */ /* 0x000fe20000000000 */
[----:B------:R-:W-:Y:S02]  /*1a50*/  LOP3.LUT R23, R8, 0x3e, RZ, 0xc0, !PT ;  /* 0x0000003e08177812 */ /* 0x000fe400078ec0ff */
[----:B------:R-:W-:Y:S02]  /*1a60*/  LEA.HI R24, R24, R24, RZ, 0x1e ;  /* 0x0000001818187211 */ /* 0x000fe400078ff0ff */
[----:B----4-:R-:W-:-:S02]  /*1a70*/  SHF.R.U64 R8, R20, R23, R21 ;  /* 0x0000001714087219 */ /* 0x010fc40000001215 */
[----:B------:R-:W-:Y:S01]  /*1a80*/  LOP3.LUT R23, R18, 0x22222220, R19, 0xf8, !PT ;  /* 0x2222222012177812 */ /* 0x000fe200078ef813 */
[----:B------:R-:W-:Y:S01]  /*1a90*/  IMAD.SHL.U32 R6, R6, 0x2, RZ ;  /* 0x0000000206067824 */ /* 0x000fe200078e00ff */
[----:B------:R-:W-:Y:S02]  /*1aa0*/  LOP3.LUT R24, R24, 0xf0f0f0c, RZ, 0xc0, !PT ;  /* 0x0f0f0f0c18187812 */ /* 0x000fe400078ec0ff */
[----:B------:R-:W-:Y:S02]  /*1ab0*/  LOP3.LUT R7, R26, R7, RZ, 0xfc, !PT ;  /* 0x000000071a077212 */ /* 0x000fe400078efcff */
[----:B-----5:R-:W-:Y:S02]  /*1ac0*/  SHF.R.U64 R11, R10, R25, R11 ;  /* 0x000000190a0b7219 */ /* 0x020fe4000000120b */
[----:B------:R-:W-:Y:S02]  /*1ad0*/  SHF.R.U32.HI R26, RZ, 0x1, R23 ;  /* 0x00000001ff1a7819 */ /* 0x000fe40000011617 */
[----:B------:R-:W-:-:S02]  /*1ae0*/  LEA.HI R10, R24, R24, RZ, 0x1c ;  /* 0x00000018180a7211 */ /* 0x000fc400078fe0ff */
[----:B------:R-:W-:Y:S02]  /*1af0*/  LOP3.LUT R25, R6, 0x3e, RZ, 0xc0, !PT ;  /* 0x0000003e06197812 */ /* 0x000fe400078ec0ff */
[----:B------:R-:W-:Y:S02]  /*1b00*/  LOP3.LUT R9, R28, 0xfc, R9, 0xf8, !PT ;  /* 0x000000fc1c097812 */ /* 0x000fe400078ef809 */
[----:B------:R-:W-:Y:S02]  /*1b10*/  LEA.HI R23, R23, R26, RZ, 0x1d ;  /* 0x0000001a17177211 */ /* 0x000fe400078fe8ff */
[----:B------:R-:W-:Y:S02]  /*1b20*/  SHF.R.U32.HI R21, RZ, 0x5, R7 ;  /* 0x00000005ff157819 */ /* 0x000fe40000011607 */
[----:B------:R-:W-:Y:S02]  /*1b30*/  SHF.R.U32.HI R27, RZ, 0x5, R13 ;  /* 0x00000005ff1b7819 */ /* 0x000fe4000001160d */
[----:B------:R-:W-:-:S02]  /*1b40*/  SHF.R.U32.HI R24, RZ, 0x8, R10 ;  /* 0x00000008ff187819 */ /* 0x000fc4000001160a */
[----:B------:R-:W-:Y:S02]  /*1b50*/  SHF.R.U64 R6, R16, R25, R17 ;  /* 0x0000001910067219 */ /* 0x000fe40000001211 */
[----:B------:R-:W-:Y:S02]  /*1b60*/  LOP3.LUT R25, R19, 0x55555551, RZ, 0xc0, !PT ;  /* 0x5555555113197812 */ /* 0x000fe400078ec0ff */
[----:B------:R-:W-:Y:S01]  /*1b70*/  LOP3.LUT R26, R23, 0xf0f0f0c, RZ, 0xc0, !PT ;  /* 0x0f0f0f0c171a7812 */ /* 0x000fe200078ec0ff */
[----:B------:R-:W-:Y:S01]  /*1b80*/  VIADD R23, R9, UR5 ;  /* 0x0000000509177c36 */ /* 0x000fe20008000000 */
[----:B------:R-:W-:Y:S01]  /*1b90*/  LOP3.LUT R19, R24, 0xff00, RZ, 0xc0, !PT ;  /* 0x0000ff0018137812 */ /* 0x000fe200078ec0ff */
[----:B------:R-:W-:-:S04]  /*1ba0*/  IMAD.WIDE.U32 R20, R21, 0x8, R14 ;  /* 0x0000000815147825 */ /* 0x000fc800078e000e */
[----:B------:R-:W-:Y:S01]  /*1bb0*/  IMAD.WIDE.U32 R16, R27, 0x8, R14 ;  /* 0x000000081b107825 */ /* 0x000fe200078e000e */
[----:B------:R-:W-:Y:S01]  /*1bc0*/  LOP3.LUT R19, R19, 0xfc, R10, 0xf8, !PT ;  /* 0x000000fc13137812 */ /* 0x000fe200078ef80a */
[----:B------:R-:W2:Y:S01]  /*1bd0*/  LDG.E.64.CONSTANT R20, desc[UR8][R20.64] ;  /* 0x0000000814147981 */ /* 0x000ea2000c1e9b00 */
[----:B------:R-:W-:Y:S02]  /*1be0*/  LOP3.LUT R23, R23, UR6, RZ, 0xc0, !PT ;  /* 0x0000000617177c12 */ /* 0x000fe4000f8ec0ff */
[----:B------:R-:W-:Y:S01]  /*1bf0*/  LEA.HI R9, R26, R26, RZ, 0x1c ;  /* 0x0000001a1a097211 */ /* 0x000fe200078fe0ff */
[----:B------:R-:W3:Y:S01]  /*1c00*/  LDG.E.64.CONSTANT R16, desc[UR8][R16.64] ;  /* 0x0000000810107981 */ /* 0x000ee2000c1e9b00 */
[----:B------:R-:W-:Y:S01]  /*1c10*/  LEA.HI R25, R25, R25, RZ, 0x1f ;  /* 0x0000001919197211 */ /* 0x000fe200078ff8ff */
[----:B------:R-:W-:Y:S01]  /*1c20*/  VIADD R19, R19, UR4 ;  /* 0x0000000413137c36 */ /* 0x000fe20008000000 */
[----:B------:R-:W-:Y:S01]  /*1c30*/  SHF.R.U32.HI R24, RZ, 0x8, R9 ;  /* 0x00000008ff187819 */ /* 0x000fe20000011609 */
[----:B------:R-:W-:Y:S01]  /*1c40*/  IMAD.SHL.U32 R10, R23, 0x100, RZ ;  /* 0x00000100170a7824 */ /* 0x000fe200078e00ff */
[----:B------:R-:W-:-:S02]  /*1c50*/  LOP3.LUT R25, R25, 0x33333331, RZ, 0xc0, !PT ;  /* 0x3333333119197812 */ /* 0x000fc400078ec0ff */
[----:B------:R-:W-:Y:S02]  /*1c60*/  LOP3.LUT R24, R24, 0xff00, RZ, 0xc0, !PT ;  /* 0x0000ff0018187812 */ /* 0x000fe400078ec0ff */
[----:B------:R-:W-:Y:S02]  /*1c70*/  LOP3.LUT R19, R19, UR6, RZ, 0xc0, !PT ;  /* 0x0000000613137c12 */ /* 0x000fe4000f8ec0ff */
[----:B------:R-:W-:Y:S02]  /*1c80*/  LEA.HI R25, R25, R25, RZ, 0x1e ;  /* 0x0000001919197211 */ /* 0x000fe400078ff0ff */
[----:B------:R-:W-:Y:S02]  /*1c90*/  LOP3.LUT R23, R10, R23, RZ, 0xfc, !PT ;  /* 0x000000170a177212 */ /* 0x000fe400078efcff */
[----:B------:R-:W-:Y:S01]  /*1ca0*/  LOP3.LUT R9, R24, 0xfc, R9, 0xf8, !PT ;  /* 0x000000fc18097812 */ /* 0x000fe200078ef809 */
[----:B------:R-:W-:Y:S01]  /*1cb0*/  IMAD.SHL.U32 R24, R19, 0x100, RZ ;  /* 0x0000010013187824 */ /* 0x000fe200078e00ff */
[----:B------:R-:W-:Y:S01]  /*1cc0*/  LOP3.LUT R10, R25, 0xf0f0f0d, RZ, 0xc0, !PT ;  /* 0x0f0f0f0d190a7812 */ /* 0x000fe200078ec0ff */
[----:B------:R-:W-:-:S03]  /*1cd0*/  IMAD.SHL.U32 R25, R23, 0x10, RZ ;  /* 0x0000001017197824 */ /* 0x000fc600078e00ff */
[----:B------:R-:W-:Y:S02]  /*1ce0*/  LOP3.LUT R19, R24, R19, RZ, 0xfc, !PT ;  /* 0x0000001318137212 */ /* 0x000fe400078efcff */
[----:B------:R-:W-:Y:S02]  /*1cf0*/  LEA.HI R10, R10, R10, RZ, 0x1c ;  /* 0x0000000a0a0a7211 */ /* 0x000fe400078fe0ff */
[----:B------:R-:W-:Y:S02]  /*1d00*/  LOP3.LUT R24, R25, 0xff00ff0, RZ, 0xc0, !PT ;  /* 0x0ff00ff019187812 */ /* 0x000fe400078ec0ff */
[----:B------:R-:W-:Y:S02]  /*1d10*/  SHF.R.U32.HI R25, RZ, 0x8, R10 ;  /* 0x00000008ff197819 */ /* 0x000fe4000001160a */
[----:B------:R-:W-:Y:S01]  /*1d20*/  LOP3.LUT R23, R24, 0xff00ff, R23, 0xf8, !PT ;  /* 0x00ff00ff18177812 */ /* 0x000fe200078ef817 */
[----:B------:R-:W-:Y:S01]  /*1d30*/  IMAD.SHL.U32 R24, R19, 0x10, RZ ;  /* 0x0000001013187824 */ /* 0x000fe200078e00ff */
[----:B------:R-:W-:-:S04]  /*1d40*/  LOP3.LUT R25, R25, 0xff00, RZ, 0xc0, !PT ;  /* 0x0000ff0019197812 */ /* 0x000fc800078ec0ff */
[----:B------:R-:W-:Y:S02]  /*1d50*/  LOP3.LUT R24, R24, 0xff00ff0, RZ, 0xc0, !PT ;  /* 0x0ff00ff018187812 */ /* 0x000fe400078ec0ff */
[----:B------:R-:W-:Y:S01]  /*1d60*/  LOP3.LUT R10, R25, 0xfd, R10, 0xf8, !PT ;  /* 0x000000fd190a7812 */ /* 0x000fe200078ef80a */
[----:B------:R-:W-:Y:S01]  /*1d70*/  IMAD.SHL.U32 R25, R23, 0x4, RZ ;  /* 0x0000000417197824 */ /* 0x000fe200078e00ff */
[----:B------:R-:W-:Y:S01]  /*1d80*/  LOP3.LUT R24, R24, 0xff00ff, R19, 0xf8, !PT ;  /* 0x00ff00ff18187812 */ /* 0x000fe200078ef813 */
[----:B------:R-:W-:-:S03]  /*1d90*/  VIADD R19, R3, 0x12 ;  /* 0x0000001203137836 */ /* 0x000fc60000000000 */
[----:B------:R-:W-:Y:S01]  /*1da0*/  LOP3.LUT R26, R25, 0x3c3c3c3c, RZ, 0xc0, !PT ;  /* 0x3c3c3c3c191a7812 */ /* 0x000fe200078ec0ff */
[----:B------:R-:W-:-:S03]  /*1db0*/  IMAD.SHL.U32 R25, R24, 0x4, RZ ;  /* 0x0000000418197824 */ /* 0x000fc600078e00ff */
[----:B------:R-:W-:Y:S02]  /*1dc0*/  LOP3.LUT R23, R26, 0xf0f0f0f, R23, 0xf8, !PT ;  /* 0x0f0f0f0f1a177812 */ /* 0x000fe400078ef817 */
[----:B------:R-:W-:Y:S02]  /*1dd0*/  LOP3.LUT R26, R19, 0x55555550, RZ, 0xc0, !PT ;  /* 0x55555550131a7812 */ /* 0x000fe400078ec0ff */
[----:B------:R-:W-:Y:S02]  /*1de0*/  LOP3.LUT R25, R25, 0x3c3c3c3c, RZ, 0xc0, !PT ;  /* 0x3c3c3c3c19197812 */ /* 0x000fe400078ec0ff */
[----:B------:R-:W-:Y:S02]  /*1df0*/  LEA.HI R26, R26, R26, RZ, 0x1f ;  /* 0x0000001a1a1a7211 */ /* 0x000fe400078ff8ff */
[----:B------:R-:W-:Y:S01]  /*1e00*/  LOP3.LUT R24, R25, 0xf0f0f0f, R24, 0xf8, !PT ;  /* 0x0f0f0f0f19187812 */ /* 0x000fe200078ef818 */
[C---:B------:R-:W-:Y:S01]  /*1e10*/  IMAD.SHL.U32 R25, R23.reuse, 0x4, RZ ;  /* 0x0000000417197824 */ /* 0x040fe200078e00ff */
[----:B------:R-:W-:Y:S01]  /*1e20*/  LOP3.LUT R27, R26, 0x33333330, RZ, 0xc0, !PT ;  /* 0x333333301a1b7812 */ /* 0x000fe200078ec0ff */
[----:B------:R-:W-:-:S03]  /*1e30*/  IMAD.SHL.U32 R26, R23, 0x2, RZ ;  /* 0x00000002171a7824 */ /* 0x000fc600078e00ff */
[----:B------:R-:W-:Y:S02]  /*1e40*/  LOP3.LUT R23, R25, 0x88888888, RZ, 0xc0, !PT ;  /* 0x8888888819177812 */ /* 0x000fe400078ec0ff */
[----:B------:R-:W-:Y:S01]  /*1e50*/  LEA.HI R27, R27, R27, RZ, 0x1e ;  /* 0x0000001b1b1b7211 */ /* 0x000fe200078ff0ff */
[----:B------:R-:W-:Y:S01]  /*1e60*/  IMAD.SHL.U32 R25, R24, 0x2, RZ ;  /* 0x0000000218197824 */ /* 0x000fe200078e00ff */
[----:B------:R-:W-:Y:S02]  /*1e70*/  LOP3.LUT R23, R23, 0x22222222, R26, 0xf8, !PT ;  /* 0x2222222217177812 */ /* 0x000fe400078ef81a */
[----:B------:R-:W-:Y:S02]  /*1e80*/  LOP3.LUT R26, R27, 0xf0f0f0c, RZ, 0xc0, !PT ;  /* 0x0f0f0f0c1b1a7812 */ /* 0x000fe400078ec0ff */
[----:B------:R-:W-:Y:S02]  /*1e90*/  LOP3.LUT R27, R25, 0x44444444, RZ, 0xc0, !PT ;  /* 0x44444444191b7812 */ /* 0x000fe400078ec0ff */
[----:B------:R-:W-:-:S04]  /*1ea0*/  LEA.HI R25, R26, R26, RZ, 0x1c ;  /* 0x0000001a1a197211 */ /* 0x000fc800078fe0ff */
[----:B------:R-:W-:Y:S02]  /*1eb0*/  SHF.R.U32.HI R26, RZ, 0x8, R25 ;  /* 0x00000008ff1a7819 */ /* 0x000fe40000011619 */
[----:B------:R-:W-:Y:S02]  /*1ec0*/  LOP3.LUT R24, R27, 0x11111111, R24, 0xf8, !PT ;  /* 0x111111111b187812 */ /* 0x000fe400078ef818 */
[----:B------:R-:W-:Y:S02]  /*1ed0*/  LOP3.LUT R26, R26, 0xff00, RZ, 0xc0, !PT ;  /* 0x0000ff001a1a7812 */ /* 0x000fe400078ec0ff */
[----:B------:R-:W-:Y:S02]  /*1ee0*/  LOP3.LUT R27, R18, 0x22222222, R19, 0xf8, !PT ;  /* 0x22222222121b7812 */ /* 0x000fe400078ef813 */
[----:B------:R-:W-:Y:S02]  /*1ef0*/  LOP3.LUT R19, R26, 0xfc, R25, 0xf8, !PT ;  /* 0x000000fc1a137812 */ /* 0x000fe400078ef819 */
[----:B------:R-:W-:-:S04]  /*1f00*/  SHF.R.U32.HI R26, RZ, 0x1, R27 ;  /* 0x00000001ff1a7819 */ /* 0x000fc8000001161b */
[----:B------:R-:W-:-:S04]  /*1f10*/  LEA.HI R26, R27, R26, RZ, 0x1d ;  /* 0x0000001a1b1a7211 */ /* 0x000fc800078fe8ff */
[----:B------:R-:W-:-:S04]  /*1f20*/  LOP3.LUT R26, R26, 0xf0f0f0d, RZ, 0xc0, !PT ;  /* 0x0f0f0f0d1a1a7812 */ /* 0x000fc800078ec0ff */
[----:B------:R-:W-:-:S04]  /*1f30*/  LEA.HI R26, R26, R26, RZ, 0x1c ;  /* 0x0000001a1a1a7211 */ /* 0x000fc800078fe0ff */
[----:B------:R-:W-:-:S04]  /*1f40*/  SHF.R.U32.HI R25, RZ, 0x8, R26 ;  /* 0x00000008ff197819 */ /* 0x000fc8000001161a */
[----:B------:R-:W-:Y:S01]  /*1f50*/  LOP3.LUT R27, R25, 0xff00, RZ, 0xc0, !PT ;  /* 0x0000ff00191b7812 */ /* 0x000fe200078ec0ff */
[----:B------:R-:W-:-:S05]  /*1f60*/  VIADD R25, R9, UR5 ;  /* 0x0000000509197c36 */ /* 0x000fca0008000000 */
[----:B------:R-:W-:Y:S02]  /*1f70*/  LOP3.LUT R25, R25, UR6, RZ, 0xc0, !PT ;  /* 0x0000000619197c12 */ /* 0x000fe4000f8ec0ff */
[----:B------:R-:W-:Y:S01]  /*1f80*/  LOP3.LUT R9, R27, 0xfd, R26, 0xf8, !PT ;  /* 0x000000fd1b097812 */ /* 0x000fe200078ef81a */
[----:B------:R-:W-:Y:S02]  /*1f90*/  IMAD.SHL.U32 R26, R0, 0x2, RZ ;  /* 0x00000002001a7824 */ /* 0x000fe400078e00ff */
[----:B------:R-:W-:Y:S01]  /*1fa0*/  IMAD.SHL.U32 R28, R25, 0x100, RZ ;  /* 0x00000100191c7824 */ /* 0x000fe200078e00ff */
[----:B------:R-:W-:Y:S01]  /*1fb0*/  LOP3.LUT R0, R24, R23, RZ, 0xfc, !PT ;  /* 0x0000001718007212 */ /* 0x000fe200078efcff */
[----:B------:R-:W-:Y:S01]  /*1fc0*/  VIADD R24, R10, UR4 ;  /* 0x000000040a187c36 */ /* 0x000fe20008000000 */
[----:B------:R-:W-:Y:S02]  /*1fd0*/  LOP3.LUT R27, R26, 0x3e, RZ, 0xc0, !PT ;  /* 0x0000003e1a1b7812 */ /* 0x000fe400078ec0ff */
[----:B------:R-:W-:Y:S01]  /*1fe0*/  LOP3.LUT R23, R28, R25, RZ, 0xfc, !PT ;  /* 0x000000191c177212 */ /* 0x000fe200078efcff */
[----:B------:R-:W-:Y:S01]  /*1ff0*/  VIADD R25, R19, UR4 ;  /* 0x0000000413197c36 */ /* 0x000fe20008000000 */
[----:B------:R-:W-:-:S02]  /*2000*/  SHF.R.U64 R10, R4, R27, R5 ;  /* 0x0000001b040a7219 */ /* 0x000fc40000001205 */
[----:B------:R-:W-:Y:S01]  /*2010*/  LOP3.LUT R4, R24, UR6, RZ, 0xc0, !PT ;  /* 0x0000000618047c12 */ /* 0x000fe2000f8ec0ff */
[----:B------:R-:W-:Y:S02]  /*2020*/  IMAD.SHL.U32 R5, R23, 0x10, RZ ;  /* 0x0000001017057824 */ /* 0x000fe400078e00ff */
[----:B------:R-:W-:Y:S01]  /*2030*/  VIADD R9, R9, UR5 ;  /* 0x0000000509097c36 */ /* 0x000fe20008000000 */
[----:B------:R-:W-:Y:S01]  /*2040*/  LOP3.LUT R25, R25, UR6, RZ, 0xc0, !PT ;  /* 0x0000000619197c12 */ /* 0x000fe2000f8ec0ff */
[----:B------:R-:W-:Y:S01]  /*2050*/  IMAD.SHL.U32 R19, R4, 0x100, RZ ;  /* 0x0000010004137824 */ /* 0x000fe200078e00ff */
[----:B------:R-:W-:Y:S02]  /*2060*/  LOP3.LUT R26, R5, 0xff00ff0, RZ, 0xc0, !PT ;  /* 0x0ff00ff0051a7812 */ /* 0x000fe400078ec0ff */
[----:B------:R-:W-:Y:S02]  /*2070*/  SHF.R.U32.HI R5, RZ, 0x5, R0 ;  /* 0x00000005ff057819 */ /* 0x000fe40000011600 */
[----:B------:R-:W-:-:S02]  /*2080*/  LOP3.LUT R24, R9, UR6, RZ, 0xc0, !PT ;  /* 0x0000000609187c12 */ /* 0x000fc4000f8ec0ff */
[----:B------:R-:W-:Y:S01]  /*2090*/  LOP3.LUT R9, R26, 0xff00ff, R23, 0xf8, !PT ;  /* 0x00ff00ff1a097812 */ /* 0x000fe200078ef817 */
[----:B------:R-:W-:Y:S01]  /*20a0*/  IMAD.SHL.U32 R26, R25, 0x100, RZ ;  /* 0x00000100191a7824 */ /* 0x000fe200078e00ff */
[----:B------:R-:W-:Y:S01]  /*20b0*/  LOP3.LUT R19, R19, R4, RZ, 0xfc, !PT ;  /* 0x0000000413137212 */ /* 0x000fe200078efcff */
[----:B------:R-:W-:-:S03]  /*20c0*/  IMAD.WIDE.U32 R4, R5, 0x8, R14 ;  /* 0x0000000805047825 */ /* 0x000fc600078e000e */
[----:B------:R-:W-:Y:S01]  /*20d0*/  LOP3.LUT R23, R26, R25, RZ, 0xfc, !PT ;  /* 0x000000191a177212 */ /* 0x000fe200078efcff */
[----:B------:R-:W-:Y:S02]  /*20e0*/  IMAD.SHL.U32 R27, R24, 0x100, RZ ;  /* 0x00000100181b7824 */ /* 0x000fe400078e00ff */
[----:B------:R-:W-:Y:S01]  /*20f0*/  IMAD.SHL.U32 R25, R19, 0x10, RZ ;  /* 0x0000001013197824 */ /* 0x000fe200078e00ff */
[----:B------:R-:W4:Y:S02]  /*2100*/  LDG.E.64.CONSTANT R4, desc[UR8][R4.64] ;  /* 0x0000000804047981 */ /* 0x000f24000c1e9b00 */
[----:B------:R-:W-:Y:S02]  /*2110*/  LOP3.LUT R24, R27, R24, RZ, 0xfc, !PT ;  /* 0x000000181b187212 */ /* 0x000fe400078efcff */
[----:B------:R-:W-:Y:S01]  /*2120*/  LOP3.LUT R26, R25, 0xff00ff0, RZ, 0xc0, !PT ;  /* 0x0ff00ff0191a7812 */ /* 0x000fe200078ec0ff */
[----:B------:R-:W-:-:S03]  /*2130*/  IMAD.SHL.U32 R27, R23, 0x10, RZ ;  /* 0x00000010171b7824 */ /* 0x000fc600078e00ff */
[----:B------:R-:W-:Y:S01]  /*2140*/  LOP3.LUT R19, R26, 0xff00ff, R19, 0xf8, !PT ;  /* 0x00ff00ff1a137812 */ /* 0x000fe200078ef813 */
[----:B------:R-:W-:Y:S02]  /*2150*/  IMAD.SHL.U32 R26, R24, 0x10, RZ ;  /* 0x00000010181a7824 */ /* 0x000fe400078e00ff */
[----:B------:R-:W-:Y:S01]  /*2160*/  IMAD.SHL.U32 R25, R9, 0x4, RZ ;  /* 0x0000000409197824 */ /* 0x000fe200078e00ff */
[----:B------:R-:W-:Y:S02]  /*2170*/  LOP3.LUT R28, R27, 0xff00ff0, RZ, 0xc0, !PT ;  /* 0x0ff00ff01b1c7812 */ /* 0x000fe400078ec0ff */
[----:B------:R-:W-:Y:S02]  /*2180*/  LOP3.LUT R27, R26, 0xff00ff0, RZ, 0xc0, !PT ;  /* 0x0ff00ff01a1b7812 */ /* 0x000fe400078ec0ff */
[----:B------:R-:W-:Y:S01]  /*2190*/  LOP3.LUT R26, R25, 0x3c3c3c3c, RZ, 0xc0, !PT ;  /* 0x3c3c3c3c191a7812 */ /* 0x000fe200078ec0ff */
[----:B------:R-:W-:Y:S01]  /*21a0*/  IMAD.SHL.U32 R25, R19, 0x4, RZ ;  /* 0x0000000413197824 */ /* 0x000fe200078e00ff */
[----:B------:R-:W-:-:S02]  /*21b0*/  LOP3.LUT R23, R28, 0xff00ff, R23, 0xf8, !PT ;  /* 0x00ff00ff1c177812 */ /* 0x000fc400078ef817 */
[----:B------:R-:W-:Y:S02]  /*21c0*/  LOP3.LUT R9, R26, 0xf0f0f0f, R9, 0xf8, !PT ;  /* 0x0f0f0f0f1a097812 */ /* 0x000fe400078ef809 */
[----:B------:R-:W-:Y:S02]  /*21d0*/  LOP3.LUT R24, R27, 0xff00ff, R24, 0xf8, !PT ;  /* 0x00ff00ff1b187812 */ /* 0x000fe400078ef818 */
[----:B------:R-:W-:Y:S01]  /*21e0*/  LOP3.LUT R26, R25, 0x3c3c3c3c, RZ, 0xc0, !PT ;  /* 0x3c3c3c3c191a7812 */ /* 0x000fe200078ec0ff */
[----:B------:R-:W-:-:S03]  /*21f0*/  IMAD.SHL.U32 R27, R23, 0x4, RZ ;  /* 0x00000004171b7824 */ /* 0x000fc600078e00ff */
[----:B------:R-:W-:Y:S01]  /*2200*/  LOP3.LUT R19, R26, 0xf0f0f0f, R19, 0xf8, !PT ;  /* 0x0f0f0f0f1a137812 */ /* 0x000fe200078ef813 */
[----:B------:R-:W-:Y:S02]  /*2210*/  IMAD.SHL.U32 R26, R24, 0x4, RZ ;  /* 0x00000004181a7824 */ /* 0x000fe400078e00ff */
[----:B------:R-:W-:Y:S01]  /*2220*/  IMAD.SHL.U32 R25, R9, 0x4, RZ ;  /* 0x0000000409197824 */ /* 0x000fe200078e00ff */
[----:B------:R-:W-:Y:S02]  /*2230*/  LOP3.LUT R28, R27, 0x3c3c3c3c, RZ, 0xc0, !PT ;  /* 0x3c3c3c3c1b1c7812 */ /* 0x000fe400078ec0ff */
[----:B------:R-:W-:Y:S01]  /*2240*/  LOP3.LUT R27, R26, 0x3c3c3c3c, RZ, 0xc0, !PT ;  /* 0x3c3c3c3c1a1b7812 */ /* 0x000fe200078ec0ff */
[----:B------:R-:W-:Y:S01]  /*2250*/  IMAD.SHL.U32 R26, R9, 0x2, RZ ;  /* 0x00000002091a7824 */ /* 0x000fe200078e00ff */
[----:B------:R-:W-:Y:S01]  /*2260*/  LOP3.LUT R9, R25, 0x88888888, RZ, 0xc0, !PT ;  /* 0x8888888819097812 */ /* 0x000fe200078ec0ff */
[----:B------:R-:W-:Y:S01]  /*2270*/  IMAD.SHL.U32 R25, R19, 0x2, RZ ;  /* 0x0000000213197824 */ /* 0x000fe200078e00ff */
[----:B------:R-:W-:-:S02]  /*2280*/  LOP3.LUT R23, R28, 0xf0f0f0f, R23, 0xf8, !PT ;  /* 0x0f0f0f0f1c177812 */ /* 0x000fc400078ef817 */
[----:B------:R-:W-:Y:S02]  /*2290*/  LOP3.LUT R9, R9, 0x22222222, R26, 0xf8, !PT ;  /* 0x2222222209097812 */ /* 0x000fe400078ef81a */
[----:B------:R-:W-:Y:S02]  /*22a0*/  LOP3.LUT R26, R25, 0x44444444, RZ, 0xc0, !PT ;  /* 0x44444444191a7812 */ /* 0x000fe400078ec0ff */
[----:B------:R-:W-:Y:S02]  /*22b0*/  LOP3.LUT R24, R27, 0xf0f0f0f, R24, 0xf8, !PT ;  /* 0x0f0f0f0f1b187812 */ /* 0x000fe400078ef818 */
[----:B------:R-:W-:Y:S01]  /*22c0*/  LOP3.LUT R26, R26, 0x11111111, R19, 0xf8, !PT ;  /* 0x111111111a1a7812 */ /* 0x000fe200078ef813 */
[----:B------:R-:W-:Y:S02]  /*22d0*/  IMAD.SHL.U32 R19, R23, 0x2, RZ ;  /* 0x0000000217137824 */ /* 0x000fe400078e00ff */
[C---:B------:R-:W-:Y:S02]  /*22e0*/  IMAD.SHL.U32 R25, R24.reuse, 0x4, RZ ;  /* 0x0000000418197824 */ /* 0x040fe400078e00ff */
[----:B------:R-:W-:Y:S01]  /*22f0*/  IMAD.SHL.U32 R28, R24, 0x2, RZ ;  /* 0x00000002181c7824 */ /* 0x000fe200078e00ff */
[----:B------:R-:W-:-:S02]  /*2300*/  LOP3.LUT R24, R19, 0x44444444, RZ, 0xc0, !PT ;  /* 0x4444444413187812 */ /* 0x000fc400078ec0ff */
[----:B------:R-:W-:Y:S02]  /*2310*/  LOP3.LUT R25, R25, 0x88888888, RZ, 0xc0, !PT ;  /* 0x8888888819197812 */ /* 0x000fe400078ec0ff */
[----:B------:R-:W-:Y:S01]  /*2320*/  LOP3.LUT R24, R24, 0x11111111, R23, 0xf8, !PT ;  /* 0x1111111118187812 */ /* 0x000fe200078ef817 */
[----:B------:R-:W-:Y:S01]  /*2330*/  VIADD R23, R3, 0x13 ;  /* 0x0000001303177836 */ /* 0x000fe20000000000 */
[----:B------:R-:W-:-:S04]  /*2340*/  LOP3.LUT R19, R25, 0x22222222, R28, 0xf8, !PT ;  /* 0x2222222219137812 */ /* 0x000fc800078ef81c */
[----:B------:R-:W-:-:S04]  /*2350*/  LOP3.LUT R25, R23, 0x55555551, RZ, 0xc0, !PT ;  /* 0x5555555117197812 */ /* 0x000fc800078ec0ff */
[----:B------:R-:W-:-:S04]  /*2360*/  LEA.HI R25, R25, R25, RZ, 0x1f ;  /* 0x0000001919197211 */ /* 0x000fc800078ff8ff */
[----:B------:R-:W-:-:S04]  /*2370*/  LOP3.LUT R25, R25, 0x33333331, RZ, 0xc0, !PT ;  /* 0x3333333119197812 */ /* 0x000fc800078ec0ff */
[----:B------:R-:W-:-:S04]  /*2380*/  LEA.HI R25, R25, R25, RZ, 0x1e ;  /* 0x0000001919197211 */ /* 0x000fc800078ff0ff */
[----:B------:R-:W-:-:S04]  /*2390*/  LOP3.LUT R25, R25, 0xf0f0f0d, RZ, 0xc0, !PT ;  /* 0x0f0f0f0d19197812 */ /* 0x000fc800078ec0ff */
[----:B------:R-:W-:Y:S02]  /*23a0*/  LEA.HI R25, R25, R25, RZ, 0x1c ;  /* 0x0000001919197211 */ /* 0x000fe400078fe0ff */
[----:B------:R-:W-:Y:S02]  /*23b0*/  LOP3.LUT R9, R26, R9, RZ, 0xfc, !PT ;  /* 0x000000091a097212 */ /* 0x000fe400078efcff */
[----:B------:R-:W-:Y:S02]  /*23c0*/  SHF.R.U32.HI R26, RZ, 0x8, R25 ;  /* 0x00000008ff1a7819 */ /* 0x000fe40000011619 */
[----:B------:R-:W-:Y:S02]  /*23d0*/  LOP3.LUT R23, R18, 0x22222222, R23, 0xf8, !PT ;  /* 0x2222222212177812 */ /* 0x000fe400078ef817 */
[----:B------:R-:W-:-:S04]  /*23e0*/  LOP3.LUT R26, R26, 0xff00, RZ, 0xc0, !PT ;  /* 0x0000ff001a1a7812 */ /* 0x000fc800078ec0ff */
[----:B------:R-:W-:Y:S02]  /*23f0*/  LOP3.LUT R25, R26, 0xfd, R25, 0xf8, !PT ;  /* 0x000000fd1a197812 */ /* 0x000fe400078ef819 */
[----:B------:R-:W-:-:S04]  /*2400*/  SHF.R.U32.HI R26, RZ, 0x1, R23 ;  /* 0x00000001ff1a7819 */ /* 0x000fc80000011617 */
[----:B------:R-:W-:-:S04]  /*2410*/  LEA.HI R26, R23, R26, RZ, 0x1d ;  /* 0x0000001a171a7211 */ /* 0x000fc800078fe8ff */
[----:B------:R-:W-:-:S04]  /*2420*/  LOP3.LUT R26, R26, 0xf0f0f0d, RZ, 0xc0, !PT ;  /* 0x0f0f0f0d1a1a7812 */ /* 0x000fc800078ec0ff */
[----:B------:R-:W-:-:S04]  /*2430*/  LEA.HI R26, R26, R26, RZ, 0x1c ;  /* 0x0000001a1a1a7211 */ /* 0x000fc800078fe0ff */
[----:B------:R-:W-:-:S04]  /*2440*/  SHF.R.U32.HI R23, RZ, 0x8, R26 ;  /* 0x00000008ff177819 */ /* 0x000fc8000001161a */
[----:B------:R-:W-:Y:S01]  /*2450*/  LOP3.LUT R23, R23, 0xff00, RZ, 0xc0, !PT ;  /* 0x0000ff0017177812 */ /* 0x000fe200078ec0ff */
[----:B------:R-:W-:-:S03]  /*2460*/  VIADD R25, R25, UR4 ;  /* 0x0000000419197c36 */ /* 0x000fc60008000000 */
[----:B------:R-:W-:Y:S02]  /*2470*/  LOP3.LUT R23, R23, 0xfd, R26, 0xf8, !PT ;  /* 0x000000fd17177812 */ /* 0x000fe400078ef81a */
[----:B------:R-:W-:-:S03]  /*2480*/  LOP3.LUT R25, R25, UR6, RZ, 0xc0, !PT ;  /* 0x0000000619197c12 */ /* 0x000fc6000f8ec0ff */
[----:B------:R-:W-:Y:S02]  /*2490*/  VIADD R23, R23, UR5 ;  /* 0x0000000517177c36 */ /* 0x000fe40008000000 */
[----:B------:R-:W-:-:S03]  /*24a0*/  IMAD.SHL.U32 R26, R25, 0x100, RZ ;  /* 0x00000100191a7824 */ /* 0x000fc600078e00ff */
[----:B------:R-:W-:Y:S02]  /*24b0*/  LOP3.LUT R23, R23, UR6, RZ, 0xc0, !PT ;  /* 0x0000000617177c12 */ /* 0x000fe4000f8ec0ff */
[----:B------:R-:W-:-:S03]  /*24c0*/  LOP3.LUT R26, R26, R25, RZ, 0xfc, !PT ;  /* 0x000000191a1a7212 */ /* 0x000fc600078efcff */
[----:B------:R-:W-:-:S05]  /*24d0*/  IMAD.SHL.U32 R28, R23, 0x100, RZ ;  /* 0x00000100171c7824 */ /* 0x000fca00078e00ff */
[----:B------:R-:W-:Y:S01]  /*24e0*/  LOP3.LUT R25, R28, R23, RZ, 0xfc, !PT ;  /* 0x000000171c197212 */ /* 0x000fe200078efcff */
[----:B------:R-:W-:-:S05]  /*24f0*/  IMAD.SHL.U32 R23, R26, 0x10, RZ ;  /* 0x000000101a177824 */ /* 0x000fca00078e00ff */
[----:B------:R-:W-:-:S04]  /*2500*/  LOP3.LUT R23, R23, 0xff00ff0, RZ, 0xc0, !PT ;  /* 0x0ff00ff017177812 */ /* 0x000fc800078ec0ff */
[----:B------:R-:W-:Y:S01]  /*2510*/  LOP3.LUT R23, R23, 0xff00ff, R26, 0xf8, !PT ;  /* 0x00ff00ff17177812 */ /* 0x000fe200078ef81a */
[----:B------:R-:W-:-:S05]  /*2520*/  IMAD.SHL.U32 R26, R25, 0x10, RZ ;  /* 0x00000010191a7824 */ /* 0x000fca00078e00ff */
[----:B------:R-:W-:Y:S01]  /*2530*/  LOP3.LUT R28, R26, 0xff00ff0, RZ, 0xc0, !PT ;  /* 0x0ff00ff01a1c7812 */ /* 0x000fe200078ec0ff */
[----:B------:R-:W-:-:S03]  /*2540*/  IMAD.SHL.U32 R26, R7, 0x2, RZ ;  /* 0x00000002071a7824 */ /* 0x000fc600078e00ff */
[----:B------:R-:W-:Y:S02]  /*2550*/  LOP3.LUT R7, R28, 0xff00ff, R25, 0xf8, !PT ;  /* 0x00ff00ff1c077812 */ /* 0x000fe400078ef819 */
[----:B------:R-:W-:Y:S01]  /*2560*/  LOP3.LUT R25, R26, 0x3e, RZ, 0xc0, !PT ;  /* 0x0000003e1a197812 */ /* 0x000fe200078ec0ff */
[----:B------:R-:W-:Y:S01]  /*2570*/  IMAD.SHL.U32 R26, R13, 0x2, RZ ;  /* 0x000000020d1a7824 */ /* 0x000fe200078e00ff */
[----:B------:R-:W-:-:S04]  /*2580*/  LOP3.LUT R13, R24, R19, RZ, 0xfc, !PT ;  /* 0x00000013180d7212 */ /* 0x000fc800078efcff */
[----:B------:R-:W-:Y:S02]  /*2590*/  LOP3.LUT R19, R26, 0x3e, RZ, 0xc0, !PT ;  /* 0x0000003e1a137812 */ /* 0x000fe400078ec0ff */
[----:B--2---:R-:W-:Y:S01]  /*25a0*/  SHF.R.U64 R20, R20, R25, R21 ;  /* 0x0000001914147219 */ /* 0x004fe20000001215 */
[----:B------:R-:W-:Y:S01]  /*25b0*/  IMAD.SHL.U32 R21, R7, 0x4, RZ ;  /* 0x0000000407157824 */ /* 0x000fe200078e00ff */
[----:B---3--:R-:W-:Y:S01]  /*25c0*/  SHF.R.U64 R19, R16, R19, R17 ;  /* 0x0000001310137219 */ /* 0x008fe20000001211 */
[----:B------:R-:W-:Y:S01]  /*25d0*/  IMAD.SHL.U32 R16, R23, 0x4, RZ ;  /* 0x0000000417107824 */ /* 0x000fe200078e00ff */
[----:B------:R-:W-:Y:S02]  /*25e0*/  SHF.R.U32.HI R25, RZ, 0x5, R13 ;  /* 0x00000005ff197819 */ /* 0x000fe4000001160d */
[----:B------:R-:W-:Y:S02]  /*25f0*/  LOP3.LUT R24, R21, 0x3c3c3c3c, RZ, 0xc0, !PT ;  /* 0x3c3c3c3c15187812 */ /* 0x000fe400078ec0ff */
[----:B------:R-:W-:-:S02]  /*2600*/  LOP3.LUT R16, R16, 0x3c3c3c3c, RZ, 0xc0, !PT ;  /* 0x3c3c3c3c10107812 */ /* 0x000fc400078ec0ff */
[----:B------:R-:W-:Y:S02]  /*2610*/  LOP3.LUT R7, R24, 0xf0f0f0f, R7, 0xf8, !PT ;  /* 0x0f0f0f0f18077812 */ /* 0x000fe400078ef807 */
[----:B------:R-:W-:Y:S01]  /*2620*/  LOP3.LUT R23, R16, 0xf0f0f0f, R23, 0xf8, !PT ;  /* 0x0f0f0f0f10177812 */ /* 0x000fe200078ef817 */
[----:B------:R-:W-:-:S04]  /*2630*/  IMAD.WIDE.U32 R24, R25, 0x8, R14 ;  /* 0x0000000819187825 */ /* 0x000fc800078e000e */
[----:B------:R-:W-:Y:S02]  /*2640*/  IMAD.SHL.U32 R17, R7, 0x4, RZ ;  /* 0x0000000407117824 */ /* 0x000fe400078e00ff */
[----:B------:R-:W-:Y:S01]  /*2650*/  IMAD.SHL.U32 R16, R23, 0x2, RZ ;  /* 0x0000000217107824 */ /* 0x000fe200078e00ff */
[----:B------:R-:W2:Y:S01]  /*2660*/  LDG.E.64.CONSTANT R24, desc[UR8][R24.64] ;  /* 0x0000000818187981 */ /* 0x000ea2000c1e9b00 */
[----:B------:R-:W-:Y:S01]  /*2670*/  IMAD.SHL.U32 R7, R7, 0x2, RZ ;  /* 0x0000000207077824 */ /* 0x000fe200078e00ff */
[----:B------:R-:W-:Y:S02]  /*2680*/  LOP3.LUT R28, R17, 0x88888888, RZ, 0xc0, !PT ;  /* 0x88888888111c7812 */ /* 0x000fe400078ec0ff */
[----:B------:R-:W-:Y:S02]  /*2690*/  LOP3.LUT R16, R16, 0x44444444, RZ, 0xc0, !PT ;  /* 0x4444444410107812 */ /* 0x000fe400078ec0ff */
[----:B------:R-:W-:Y:S02]  /*26a0*/  LOP3.LUT R7, R28, 0x22222222, R7, 0xf8, !PT ;  /* 0x222222221c077812 */ /* 0x000fe400078ef807 */
[----:B------:R-:W-:-:S04]  /*26b0*/  LOP3.LUT R16, R16, 0x11111111, R23, 0xf8, !PT ;  /* 0x1111111110107812 */ /* 0x000fc800078ef817 */
[----:B------:R-:W-:-:S04]  /*26c0*/  LOP3.LUT R21, R16, R7, RZ, 0xfc, !PT ;  /* 0x0000000710157212 */ /* 0x000fc800078efcff */
[----:B------:R-:W-:-:S05]  /*26d0*/  SHF.R.U32.HI R17, RZ, 0x5, R21 ;  /* 0x00000005ff117819 */ /* 0x000fca0000011615 */
[----:B------:R-:W-:-:S06]  /*26e0*/  IMAD.WIDE.U32 R16, R17, 0x8, R14 ;  /* 0x0000000811107825 */ /* 0x000fcc00078e000e */
[----:B------:R-:W3:Y:S01]  /*26f0*/  LDG.E.64.CONSTANT R16, desc[UR8][R16.64] ;  /* 0x0000000810107981 */ /* 0x000ee2000c1e9b00 */
[----:B------:R-:W-:-:S05]  /*2700*/  SHF.R.U32.HI R27, RZ, 0x5, R9 ;  /* 0x00000005ff1b7819 */ /* 0x000fca0000011609 */
[----:B------:R-:W-:-:S06]  /*2710*/  IMAD.WIDE.U32 R26, R27, 0x8, R14 ;  /* 0x000000081b1a7825 */ /* 0x000fcc00078e000e */
[----:B------:R-:W5:Y:S01]  /*2720*/  LDG.E.64.CONSTANT R26, desc[UR8][R26.64] ;  /* 0x000000081a1a7981 */ /* 0x000f62000c1e9b00 */
[----:B------:R-:W-:-:S05]  /*2730*/  IMAD.SHL.U32 R0, R0, 0x2, RZ ;  /* 0x0000000200007824 */ /* 0x000fca00078e00ff */
[----:B------:R-:W-:-:S04]  /*2740*/  LOP3.LUT R7, R0, 0x3e, RZ, 0xc0, !PT ;  /* 0x0000003e00077812 */ /* 0x000fc800078ec0ff */
[----:B----4-:R-:W-:Y:S01]  /*2750*/  SHF.R.U64 R0, R4, R7, R5 ;  /* 0x0000000704007219 */ /* 0x010fe20000001205 */
[----:B------:R-:W-:-:S05]  /*2760*/  VIADD R5, R3, 0x14 ;  /* 0x0000001403057836 */ /* 0x000fca0000000000 */
[----:B------:R-:W-:-:S04]  /*2770*/  LOP3.LUT R4, R5, 0x55555554, RZ, 0xc0, !PT ;  /* 0x5555555405047812 */ /* 0x000fc800078ec0ff */
[----:B------:R-:W-:Y:S02]  /*2780*/  LEA.HI R4, R4, R4, RZ, 0x1f ;  /* 0x0000000404047211 */ /* 0x000fe400078ff8ff */
[----:B------:R-:W-:Y:S02]  /*2790*/  LOP3.LUT R5, R18, 0x22222220, R5, 0xf8, !PT ;  /* 0x2222222012057812 */ /* 0x000fe400078ef805 */
[----:B------:R-:W-:Y:S02]  /*27a0*/  LOP3.LUT R4, R4, 0x33333332, RZ, 0xc0, !PT ;  /* 0x3333333204047812 */ /* 0x000fe400078ec0ff */
[----:B------:R-:W-:Y:S02]  /*27b0*/  SHF.R.U32.HI R28, RZ, 0x1, R5 ;  /* 0x00000001ff1c7819 */ /* 0x000fe40000011605 */
[----:B------:R-:W-:Y:S02]  /*27c0*/  LEA.HI R4, R4, R4, RZ, 0x1e ;  /* 0x0000000404047211 */ /* 0x000fe400078ff0ff */
[----:B------:R-:W-:-:S02]  /*27d0*/  LEA.HI R28, R5, R28, RZ, 0x1d ;  /* 0x0000001c051c7211 */ /* 0x000fc400078fe8ff */
[----:B------:R-:W-:Y:S02]  /*27e0*/  LOP3.LUT R4, R4, 0xf0f0f0e, RZ, 0xc0, !PT ;  /* 0x0f0f0f0e04047812 */ /* 0x000fe400078ec0ff */
[----:B------:R-:W-:Y:S02]  /*27f0*/  LOP3.LUT R28, R28, 0xf0f0f0c, RZ, 0xc0, !PT ;  /* 0x0f0f0f0c1c1c7812 */ /* 0x000fe400078ec0ff */
[----:B------:R-:W-:Y:S02]  /*2800*/  LEA.HI R4, R4, R4, RZ, 0x1c ;  /* 0x0000000404047211 */ /* 0x000fe400078fe0ff */
[----:B------:R-:W-:Y:S02]  /*2810*/  LEA.HI R28, R28, R28, RZ, 0x1c ;  /* 0x0000001c1c1c7211 */ /* 0x000fe400078fe0ff */
[----:B------:R-:W-:Y:S02]  /*2820*/  SHF.R.U32.HI R7, RZ, 0x8, R4 ;  /* 0x00000008ff077819 */ /* 0x000fe40000011604 */
[----:B------:R-:W-:-:S02]  /*2830*/  SHF.R.U32.HI R5, RZ, 0x8, R28 ;  /* 0x00000008ff057819 */ /* 0x000fc4000001161c */
        /* <DEDUP_REMOVED lines=8> */
[----:B------:R-:W-:-:S05]  /*28c0*/  IMAD.SHL.U32 R7, R4, 0x100, RZ ;  /* 0x0000010004077824 */ /* 0x000fca00078e00ff */
[----:B------:R-:W-:Y:S01]  /*28d0*/  LOP3.LUT R7, R7, R4, RZ, 0xfc, !PT ;  /* 0x0000000407077212 */ /* 0x000fe200078efcff */
[----:B------:R-:W-:-:S05]  /*28e0*/  IMAD.SHL.U32 R4, R5, 0x100, RZ ;  /* 0x0000010005047824 */ /* 0x000fca00078e00ff */
[----:B------:R-:W-:Y:S01]  /*28f0*/  LOP3.LUT R4, R4, R5, RZ, 0xfc, !PT ;  /* 0x0000000504047212 */ /* 0x000fe200078efcff */
[----:B------:R-:W-:-:S05]  /*2900*/  IMAD.SHL.U32 R5, R7, 0x10, RZ ;  /* 0x0000001007057824 */ /* 0x000fca00078e00ff */
[----:B------:R-:W-:-:S04]  /*2910*/  LOP3.LUT R28, R5, 0xff00ff0, RZ, 0xc0, !PT ;  /* 0x0ff00ff0051c7812 */ /* 0x000fc800078ec0ff */
[----:B------:R-:W-:Y:S01]  /*2920*/  LOP3.LUT R5, R28, 0xff00ff, R7, 0xf8, !PT ;  /* 0x00ff00ff1c057812 */ /* 0x000fe200078ef807 */
[----:B------:R-:W-:-:S05]  /*2930*/  IMAD.SHL.U32 R7, R4, 0x10, RZ ;  /* 0x0000001004077824 */ /* 0x000fca00078e00ff */
[----:B------:R-:W-:-:S04]  /*2940*/  LOP3.LUT R7, R7, 0xff00ff0, RZ, 0xc0, !PT ;  /* 0x0ff00ff007077812 */ /* 0x000fc800078ec0ff */
[----:B------:R-:W-:Y:S01]  /*2950*/  LOP3.LUT R4, R7, 0xff00ff, R4, 0xf8, !PT ;  /* 0x00ff00ff07047812 */ /* 0x000fe200078ef804 */
[----:B------:R-:W-:-:S05]  /*2960*/  IMAD.SHL.U32 R7, R5, 0x4, RZ ;  /* 0x0000000405077824 */ /* 0x000fca00078e00ff */
[----:B------:R-:W-:Y:S01]  /*2970*/  LOP3.LUT R28, R7, 0x3c3c3c3c, RZ, 0xc0, !PT ;  /* 0x3c3c3c3c071c7812 */ /* 0x000fe200078ec0ff */
[----:B------:R-:W-:-:S03]  /*2980*/  IMAD.SHL.U32 R7, R4, 0x4, RZ ;  /* 0x0000000404077824 */ /* 0x000fc600078e00ff */
[----:B------:R-:W-:Y:S02]  /*2990*/  LOP3.LUT R5, R28, 0xf0f0f0f, R5, 0xf8, !PT ;  /* 0x0f0f0f0f1c057812 */ /* 0x000fe400078ef805 */
[----:B------:R-:W-:-:S04]  /*29a0*/  LOP3.LUT R7, R7, 0x3c3c3c3c, RZ, 0xc0, !PT ;  /* 0x3c3c3c3c07077812 */ /* 0x000fc800078ec0ff */
[----:B------:R-:W-:Y:S01]  /*29b0*/  LOP3.LUT R7, R7, 0xf0f0f0f, R4, 0xf8, !PT ;  /* 0x0f0f0f0f07077812 */ /* 0x000fe200078ef804 */
[----:B------:R-:W-:-:S05]  /*29c0*/  IMAD.SHL.U32 R4, R5, 0x2, RZ ;  /* 0x0000000205047824 */ /* 0x000fca00078e00ff */
[----:B------:R-:W-:-:S04]  /*29d0*/  LOP3.LUT R4, R4, 0x44444444, RZ, 0xc0, !PT ;  /* 0x4444444404047812 */ /* 0x000fc800078ec0ff */
[----:B------:R-:W-:Y:S01]  /*29e0*/  LOP3.LUT R4, R4, 0x11111111, R5, 0xf8, !PT ;  /* 0x1111111104047812 */ /* 0x000fe200078ef805 */
[C---:B------:R-:W-:Y:S02]  /*29f0*/  IMAD.SHL.U32 R5, R7.reuse, 0x4, RZ ;  /* 0x0000000407057824 */ /* 0x040fe400078e00ff */
[----:B------:R-:W-:-:S03]  /*2a00*/  IMAD.SHL.U32 R28, R7, 0x2, RZ ;  /* 0x00000002071c7824 */ /* 0x000fc600078e00ff */
[----:B------:R-:W-:-:S04]  /*2a10*/  LOP3.LUT R5, R5, 0x88888888, RZ, 0xc0, !PT ;  /* 0x8888888805057812 */ /* 0x000fc800078ec0ff */
[----:B------:R-:W-:-:S04]  /*2a20*/  LOP3.LUT R5, R5, 0x22222222, R28, 0xf8, !PT ;  /* 0x2222222205057812 */ /* 0x000fc800078ef81c */
[----:B------:R-:W-:-:S04]  /*2a30*/  LOP3.LUT R7, R4, R5, RZ, 0xfc, !PT ;  /* 0x0000000504077212 */ /* 0x000fc800078efcff */
[----:B------:R-:W-:-:S05]  /*2a40*/  SHF.R.U32.HI R5, RZ, 0x5, R7 ;  /* 0x00000005ff057819 */ /* 0x000fca0000011607 */
[----:B------:R-:W-:-:S06]  /*2a50*/  IMAD.WIDE.U32 R4, R5, 0x8, R14 ;  /* 0x0000000805047825 */ /* 0x000fcc00078e000e */
[----:B------:R-:W4:Y:S01]  /*2a60*/  LDG.E.64.CONSTANT R4, desc[UR8][R4.64] ;  /* 0x0000000804047981 */ /* 0x000f22000c1e9b00 */
[----:B------:R-:W-:Y:S02]  /*2a70*/  IMAD.SHL.U32 R13, R13, 0x2, RZ ;  /* 0x000000020d0d7824 */ /* 0x000fe400078e00ff */
[----:B------:R-:W-:-:S03]  /*2a80*/  VIADD R23, R3, 0x15 ;  /* 0x0000001503177836 */ /* 0x000fc60000000000 */
[----:B------:R-:W-:Y:S01]  /*2a90*/  LOP3.LUT R13, R13, 0x3e, RZ, 0xc0, !PT ;  /* 0x0000003e0d0d7812 */ /* 0x000fe200078ec0ff */
[----:B------:R-:W-:-:S05]  /*2aa0*/  IMAD.SHL.U32 R21, R21, 0x2, RZ ;  /* 0x0000000215157824 */ /* 0x000fca00078e00ff */
[----:B------:R-:W-:Y:S01]  /*2ab0*/  LOP3.LUT R21, R21, 0x3e, RZ, 0xc0, !PT ;  /* 0x0000003e15157812 */ /* 0x000fe200078ec0ff */
[----:B------:R-:W-:Y:S01]  /*2ac0*/  IMAD.SHL.U32 R9, R9, 0x2, RZ ;  /* 0x0000000209097824 */ /* 0x000fe200078e00ff */
[----:B--2---:R-:W-:Y:S02]  /*2ad0*/  SHF.R.U64 R13, R24, R13, R25 ;  /* 0x0000000d180d7219 */ /* 0x004fe40000001219 */
[----:B------:R-:W-:-:S04]  /*2ae0*/  LOP3.LUT R24, R18, 0x22222220, R23, 0xf8, !PT ;  /* 0x2222222012187812 */ /* 0x000fc800078ef817 */
[----:B------:R-:W-:Y:S02]  /*2af0*/  SHF.R.U32.HI R25, RZ, 0x1, R24 ;  /* 0x00000001ff197819 */ /* 0x000fe40000011618 */
[----:B------:R-:W-:Y:S02]  /*2b00*/  LOP3.LUT R23, R23, 0x55555555, RZ, 0xc0, !PT ;  /* 0x5555555517177812 */ /* 0x000fe400078ec0ff */
[----:B------:R-:W-:Y:S02]  /*2b10*/  LEA.HI R25, R24, R25, RZ, 0x1d ;  /* 0x0000001918197211 */ /* 0x000fe400078fe8ff */
[----:B------:R-:W-:Y:S02]  /*2b20*/  LEA.HI R23, R23, R23, RZ, 0x1f ;  /* 0x0000001717177211 */ /* 0x000fe400078ff8ff */
[----:B------:R-:W-:Y:S02]  /*2b30*/  LOP3.LUT R25, R25, 0xf0f0f0c, RZ, 0xc0, !PT ;  /* 0x0f0f0f0c19197812 */ /* 0x000fe400078ec0ff */
[----:B------:R-:W-:-:S02]  /*2b40*/  LOP3.LUT R24, R23, 0x33333333, RZ, 0xc0, !PT ;  /* 0x3333333317187812 */ /* 0x000fc400078ec0ff */
[----:B------:R-:W-:Y:S02]  /*2b50*/  LEA.HI R23, R25, R25, RZ, 0x1c ;  /* 0x0000001919177211 */ /* 0x000fe400078fe0ff */
[----:B------:R-:W-:Y:S02]  /*2b60*/  LEA.HI R24, R24, R24, RZ, 0x1e ;  /* 0x0000001818187211 */ /* 0x000fe400078ff0ff */
[----:B------:R-:W-:Y:S02]  /*2b70*/  SHF.R.U32.HI R25, RZ, 0x8, R23 ;  /* 0x00000008ff197819 */ /* 0x000fe40000011617 */
[----:B------:R-:W-:Y:S02]  /*2b80*/  LOP3.LUT R24, R24, 0xf0f0f0f, RZ, 0xc0, !PT ;  /* 0x0f0f0f0f18187812 */ /* 0x000fe400078ec0ff */
[----:B---3--:R-:W-:Y:S02]  /*2b90*/  SHF.R.U64 R21, R16, R21, R17 ;  /* 0x0000001510157219 */ /* 0x008fe40000001211 */
[----:B------:R-:W-:Y:S01]  /*2ba0*/  LOP3.LUT R16, R25, 0xff00, RZ, 0xc0, !PT ;  /* 0x0000ff0019107812 */ /* 0x000fe200078ec0ff */
[----:B------:R-:W-:Y:S01]  /*2bb0*/  VIADD R25, R3, 0x16 ;  /* 0x0000001603197836 */ /* 0x000fe20000000000 */
[----:B------:R-:W-:-:S04]  /*2bc0*/  LEA.HI R17, R24, R24, RZ, 0x1c ;  /* 0x0000001818117211 */ /* 0x000fc800078fe0ff */
[----:B------:R-:W-:Y:S02]  /*2bd0*/  LOP3.LUT R24, R25, 0x55555554, RZ, 0xc0, !PT ;  /* 0x5555555419187812 */ /* 0x000fe400078ec0ff */
[----:B------:R-:W-:Y:S02]  /*2be0*/  LOP3.LUT R23, R16, 0xfc, R23, 0xf8, !PT ;  /* 0x000000fc10177812 */ /* 0x000fe400078ef817 */
[----:B------:R-:W-:Y:S02]  /*2bf0*/  LEA.HI R24, R24, R24, RZ, 0x1f ;  /* 0x0000001818187211 */ /* 0x000fe400078ff8ff */
[----:B------:R-:W-:Y:S01]  /*2c00*/  SHF.R.U32.HI R16, RZ, 0x8, R17 ;  /* 0x00000008ff107819 */ /* 0x000fe20000011611 */
[----:B------:R-:W-:Y:S01]  /*2c10*/  VIADD R23, R23, UR5 ;  /* 0x0000000517177c36 */ /* 0x000fe20008000000 */
[----:B------:R-:W-:Y:S02]  /*2c20*/  LOP3.LUT R24, R24, 0x33333332, RZ, 0xc0, !PT ;  /* 0x3333333218187812 */ /* 0x000fe400078ec0ff */
[----:B------:R-:W-:-:S02]  /*2c30*/  LOP3.LUT R9, R9, 0x3e, RZ, 0xc0, !PT ;  /* 0x0000003e09097812 */ /* 0x000fc400078ec0ff */
[----:B------:R-:W-:Y:S02]  /*2c40*/  LOP3.LUT R16, R16, 0xff00, RZ, 0xc0, !PT ;  /* 0x0000ff0010107812 */ /* 0x000fe400078ec0ff */
[----:B------:R-:W-:Y:S02]  /*2c50*/  LOP3.LUT R25, R18, 0x22222222, R25, 0xf8, !PT ;  /* 0x2222222212197812 */ /* 0x000fe400078ef819 */
[----:B------:R-:W-:Y:S02]  /*2c60*/  LEA.HI R24, R24, R24, RZ, 0x1e ;  /* 0x0000001818187211 */ /* 0x000fe400078ff0ff */
[----:B-----5:R-:W-:Y:S02]  /*2c70*/  SHF.R.U64 R9, R26, R9, R27 ;  /* 0x000000091a097219 */ /* 0x020fe4000000121b */
[----:B------:R-:W-:Y:S02]  /*2c80*/  LOP3.LUT R17, R16, 0xff, R17, 0xf8, !PT ;  /* 0x000000ff10117812 */ /* 0x000fe400078ef811 */
[----:B------:R-:W-:-:S02]  /*2c90*/  SHF.R.U32.HI R26, RZ, 0x1, R25 ;  /* 0x00000001ff1a7819 */ /* 0x000fc40000011619 */
[----:B------:R-:W-:Y:S02]  /*2ca0*/  LOP3.LUT R16, R23, UR6, RZ, 0xc0, !PT ;  /* 0x0000000617107c12 */ /* 0x000fe4000f8ec0ff */
[----:B------:R-:W-:Y:S02]  /*2cb0*/  LOP3.LUT R24, R24, 0xf0f0f0e, RZ, 0xc0, !PT ;  /* 0x0f0f0f0e18187812 */ /* 0x000fe400078ec0ff */
[----:B------:R-:W-:Y:S01]  /*2cc0*/  LEA.HI R26, R25, R26, RZ, 0x1d ;  /* 0x0000001a191a7211 */ /* 0x000fe200078fe8ff */
[----:B------:R-:W-:Y:S01]  /*2cd0*/  IMAD.SHL.U32 R25, R16, 0x100, RZ ;  /* 0x0000010010197824 */ /* 0x000fe200078e00ff */
[----:B------:R-:W-:-:S04]  /*2ce0*/  LEA.HI R23, R24, R24, RZ, 0x1c ;  /* 0x0000001818177211 */ /* 0x000fc800078fe0ff */
[----:B------:R-:W-:Y:S02]  /*2cf0*/  LOP3.LUT R16, R25, R16, RZ, 0xfc, !PT ;  /* 0x0000001019107212 */ /* 0x000fe400078efcff */
[--C-:B------:R-:W-:Y:S02]  /*2d00*/  SHF.R.U32.HI R24, RZ, 0x8, R23.reuse ;  /* 0x00000008ff187819 */ /* 0x100fe40000011617 */
[----:B------:R-:W-:Y:S02]  /*2d10*/  LOP3.LUT R25, R26, 0xf0f0f0d, RZ, 0xc0, !PT ;  /* 0x0f0f0f0d1a197812 */ /* 0x000fe400078ec0ff */
[----:B------:R-:W-:Y:S02]  /*2d20*/  LOP3.LUT R26, R24, 0xff00, RZ, 0xc0, !PT ;  /* 0x0000ff00181a7812 */ /* 0x000fe400078ec0ff */
[----:B------:R-:W-:Y:S02]  /*2d30*/  LEA.HI R24, R25, R25, RZ, 0x1c ;  /* 0x0000001919187211 */ /* 0x000fe400078fe0ff */
[----:B------:R-:W-:Y:S01]  /*2d40*/  LOP3.LUT R23, R26, 0xfe, R23, 0xf8, !PT ;  /* 0x000000fe1a177812 */ /* 0x000fe200078ef817 */
[----:B------:R-:W-:Y:S01]  /*2d50*/  VIADD R17, R17, UR4 ;  /* 0x0000000411117c36 */ /* 0x000fe20008000000 */
[----:B------:R-:W-:-:S04]  /*2d60*/  SHF.R.U32.HI R26, RZ, 0x8, R24 ;  /* 0x00000008ff1a7819 */ /* 0x000fc80000011618 */
[----:B------:R-:W-:Y:S02]  /*2d70*/  LOP3.LUT R27, R26, 0xff00, RZ, 0xc0, !PT ;  /* 0x0000ff001a1b7812 */ /* 0x000fe400078ec0ff */
[----:B------:R-:W-:Y:S02]  /*2d80*/  LOP3.LUT R17, R17, UR6, RZ, 0xc0, !PT ;  /* 0x0000000611117c12 */ /* 0x000fe4000f8ec0ff */
[----:B------:R-:W-:Y:S01]  /*2d90*/  LOP3.LUT R27, R27, 0xfd, R24, 0xf8, !PT ;  /* 0x000000fd1b1b7812 */ /* 0x000fe200078ef818 */
[----:B------:R-:W-:Y:S02]  /*2da0*/  VIADD R23, R23, UR4 ;  /* 0x0000000417177c36 */ /* 0x000fe40008000000 */
[----:B------:R-:W-:Y:S02]  /*2db0*/  IMAD.SHL.U32 R25, R16, 0x10, RZ ;  /* 0x0000001010197824 */ /* 0x000fe400078e00ff */
[----:B------:R-:W-:Y:S02]  /*2dc0*/  IMAD.SHL.U32 R24, R17, 0x100, RZ ;  /* 0x0000010011187824 */ /* 0x000fe400078e00ff */
[----:B------:R-:W-:Y:S01]  /*2dd0*/  VIADD R27, R27, UR5 ;  /* 0x000000051b1b7c36 */ /* 0x000fe20008000000 */
[----:B------:R-:W-:-:S02]  /*2de0*/  LOP3.LUT R23, R23, UR6, RZ, 0xc0, !PT ;  /* 0x0000000617177c12 */ /* 0x000fc4000f8ec0ff */
[----:B------:R-:W-:Y:S02]  /*2df0*/  LOP3.LUT R25, R25, 0xff00ff0, RZ, 0xc0, !PT ;  /* 0x0ff00ff019197812 */ /* 0x000fe400078ec0ff */
[----:B------:R-:W-:Y:S02]  /*2e00*/  LOP3.LUT R17, R24, R17, RZ, 0xfc, !PT ;  /* 0x0000001118117212 */ /* 0x000fe400078efcff */
[----:B------:R-:W-:Y:S01]  /*2e10*/  LOP3.LUT R27, R27, UR6, RZ, 0xc0, !PT ;  /* 0x000000061b1b7c12 */ /* 0x000fe2000f8ec0ff */
[----:B------:R-:W-:Y:S01]  /*2e20*/  IMAD.SHL.U32 R26, R23, 0x100, RZ ;  /* 0x00000100171a7824 */ /* 0x000fe200078e00ff */
[----:B------:R-:W-:Y:S01]  /*2e30*/  LOP3.LUT R16, R25, 0xff00ff, R16, 0xf8, !PT ;  /* 0x00ff00ff19107812 */ /* 0x000fe200078ef810 */
[----:B------:R-:W-:Y:S02]  /*2e40*/  IMAD.SHL.U32 R25, R17, 0x10, RZ ;  /* 0x0000001011197824 */ /* 0x000fe400078e00ff */
[----:B------:R-:W-:Y:S01]  /*2e50*/  IMAD.SHL.U32 R24, R27, 0x100, RZ ;  /* 0x000001001b187824 */ /* 0x000fe200078e00ff */
[----:B------:R-:W-:-:S02]  /*2e60*/  LOP3.LUT R23, R26, R23, RZ, 0xfc, !PT ;  /* 0x000000171a177212 */ /* 0x000fc400078efcff */
[----:B------:R-:W-:Y:S01]  /*2e70*/  LOP3.LUT R26, R25, 0xff00ff0, RZ, 0xc0, !PT ;  /* 0x0ff00ff0191a7812 */ /* 0x000fe200078ec0ff */
[----:B------:R-:W-:Y:S01]  /*2e80*/  IMAD.SHL.U32 R25, R16, 0x4, RZ ;  /* 0x0000000410197824 */ /* 0x000fe200078e00ff */
[----:B------:R-:W-:Y:S01]  /*2e90*/  LOP3.LUT R24, R24, R27, RZ, 0xfc, !PT ;  /* 0x0000001b18187212 */ /* 0x000fe200078efcff */
[----:B------:R-:W-:Y:S01]  /*2ea0*/  IMAD.SHL.U32 R27, R23, 0x10, RZ ;  /* 0x00000010171b7824 */ /* 0x000fe200078e00ff */
[----:B------:R-:W-:Y:S02]  /*2eb0*/  LOP3.LUT R17, R26, 0xff00ff, R17, 0xf8, !PT ;  /* 0x00ff00ff1a117812 */ /* 0x000fe400078ef811 */
[----:B------:R-:W-:Y:S01]  /*2ec0*/  LOP3.LUT R25, R25, 0x3c3c3c3c, RZ, 0xc0, !PT ;  /* 0x3c3c3c3c19197812 */ /* 0x000fe200078ec0ff */
[----:B------:R-:W-:Y:S01]  /*2ed0*/  IMAD.SHL.U32 R26, R24, 0x10, RZ ;  /* 0x00000010181a7824 */ /* 0x000fe200078e00ff */
[----:B------:R-:W-:Y:S02]  /*2ee0*/  LOP3.LUT R28, R27, 0xff00ff0, RZ, 0xc0, !PT ;  /* 0x0ff00ff01b1c7812 */ /* 0x000fe400078ec0ff */
[----:B------:R-:W-:Y:S01]  /*2ef0*/  LOP3.LUT R16, R25, 0xf0f0f0f, R16, 0xf8, !PT ;  /* 0x0f0f0f0f19107812 */ /* 0x000fe200078ef810 */
[----:B------:R-:W-:Y:S01]  /*2f00*/  IMAD.SHL.U32 R25, R17, 0x4, RZ ;  /* 0x0000000411197824 */ /* 0x000fe200078e00ff */
[----:B------:R-:W-:-:S02]  /*2f10*/  LOP3.LUT R27, R26, 0xff00ff0, RZ, 0xc0, !PT ;  /* 0x0ff00ff01a1b7812 */ /* 0x000fc400078ec0ff */
[----:B------:R-:W-:Y:S02]  /*2f20*/  LOP3.LUT R23, R28, 0xff00ff, R23, 0xf8, !PT ;  /* 0x00ff00ff1c177812 */ /* 0x000fe400078ef817 */
[----:B------:R-:W-:Y:S02]  /*2f30*/  LOP3.LUT R24, R27, 0xff00ff, R24, 0xf8, !PT ;  /* 0x00ff00ff1b187812 */ /* 0x000fe400078ef818 */
[----:B------:R-:W-:Y:S01]  /*2f40*/  LOP3.LUT R26, R25, 0x3c3c3c3c, RZ, 0xc0, !PT ;  /* 0x3c3c3c3c191a7812 */ /* 0x000fe200078ec0ff */
[----:B------:R-:W-:-:S03]  /*2f50*/  IMAD.SHL.U32 R25, R23, 0x4, RZ ;  /* 0x0000000417197824 */ /* 0x000fc600078e00ff */
[----:B------:R-:W-:Y:S01]  /*2f60*/  LOP3.LUT R17, R26, 0xf0f0f0f, R17, 0xf8, !PT ;  /* 0x0f0f0f0f1a117812 */ /* 0x000fe200078ef811 */
[----:B------:R-:W-:-:S05]  /*2f70*/  IMAD.SHL.U32 R26, R24, 0x4, RZ ;  /* 0x00000004181a7824 */ /* 0x000fca00078e00ff */
[----:B------:R-:W-:Y:S02]  /*2f80*/  LOP3.LUT R27, R26, 0x3c3c3c3c, RZ, 0xc0, !PT ;  /* 0x3c3c3c3c1a1b7812 */ /* 0x000fe400078ec0ff */
[----:B------:R-:W-:Y:S01]  /*2f90*/  LOP3.LUT R26, R25, 0x3c3c3c3c, RZ, 0xc0, !PT ;  /* 0x3c3c3c3c191a7812 */ /* 0x000fe200078ec0ff */
[C---:B------:R-:W-:Y:S02]  /*2fa0*/  IMAD.SHL.U32 R25, R16.reuse, 0x4, RZ ;  /* 0x0000000410197824 */ /* 0x040fe400078e00ff */
[----:B------:R-:W-:-:S03]  /*2fb0*/  IMAD.SHL.U32 R16, R16, 0x2, RZ ;  /* 0x0000000210107824 */ /* 0x000fc600078e00ff */
        /* <DEDUP_REMOVED lines=8> */
[----:B------:R-:W-:Y:S02]  /*3040*/  LOP3.LUT R24, R26, 0x88888888, RZ, 0xc0, !PT ;  /* 0x888888881a187812 */ /* 0x000fe400078ec0ff */
[----:B------:R-:W-:Y:S01]  /*3050*/  LOP3.LUT R26, R16, 0x11111111, R17, 0xf8, !PT ;  /* 0x11111111101a7812 */ /* 0x000fe200078ef811 */
[----:B------:R-:W-:-:S05]  /*3060*/  VIADD R17, R3, 0x17 ;  /* 0x0000001703117836 */ /* 0x000fca0000000000 */
[----:B------:R-:W-:-:S04]  /*3070*/  LOP3.LUT R16, R17, 0x55555555, RZ, 0xc0, !PT ;  /* 0x5555555511107812 */ /* 0x000fc800078ec0ff */
[----:B------:R-:W-:-:S04]  /*3080*/  LEA.HI R16, R16, R16, RZ, 0x1f ;  /* 0x0000001010107211 */ /* 0x000fc800078ff8ff */
[----:B------:R-:W-:-:S04]  /*3090*/  LOP3.LUT R16, R16, 0x33333333, RZ, 0xc0, !PT ;  /* 0x3333333310107812 */ /* 0x000fc800078ec0ff */
[----:B------:R-:W-:-:S04]  /*30a0*/  LEA.HI R16, R16, R16, RZ, 0x1e ;  /* 0x0000001010107211 */ /* 0x000fc800078ff0ff */
[----:B------:R-:W-:-:S04]  /*30b0*/  LOP3.LUT R16, R16, 0xf0f0f0f, RZ, 0xc0, !PT ;  /* 0x0f0f0f0f10107812 */ /* 0x000fc800078ec0ff */
[----:B------:R-:W-:Y:S02]  /*30c0*/  LEA.HI R16, R16, R16, RZ, 0x1c ;  /* 0x0000001010107211 */ /* 0x000fe400078fe0ff */
[----:B------:R-:W-:Y:S02]  /*30d0*/  LOP3.LUT R18, R18, 0x22222222, R17, 0xf8, !PT ;  /* 0x2222222212127812 */ /* 0x000fe400078ef811 */
[----:B------:R-:W-:-:S04]  /*30e0*/  SHF.R.U32.HI R17, RZ, 0x8, R16 ;  /* 0x00000008ff117819 */ /* 0x000fc80000011610 */
[----:B------:R-:W-:-:S04]  /*30f0*/  LOP3.LUT R17, R17, 0xff00, RZ, 0xc0, !PT ;  /* 0x0000ff0011117812 */ /* 0x000fc800078ec0ff */
[----:B------:R-:W-:Y:S02]  /*3100*/  LOP3.LUT R16, R17, 0xff, R16, 0xf8, !PT ;  /* 0x000000ff11107812 */ /* 0x000fe400078ef810 */
[----:B------:R-:W-:-:S04]  /*3110*/  SHF.R.U32.HI R17, RZ, 0x1, R18 ;  /* 0x00000001ff117819 */ /* 0x000fc80000011612 */
[----:B------:R-:W-:-:S04]  /*3120*/  LEA.HI R17, R18, R17, RZ, 0x1d ;  /* 0x0000001112117211 */ /* 0x000fc800078fe8ff */
[----:B------:R-:W-:-:S04]  /*3130*/  LOP3.LUT R17, R17, 0xf0f0f0d, RZ, 0xc0, !PT ;  /* 0x0f0f0f0d11117812 */ /* 0x000fc800078ec0ff */
[----:B------:R-:W-:-:S04]  /*3140*/  LEA.HI R17, R17, R17, RZ, 0x1c ;  /* 0x0000001111117211 */ /* 0x000fc800078fe0ff */
[----:B------:R-:W-:Y:S01]  /*3150*/  SHF.R.U32.HI R18, RZ, 0x8, R17 ;  /* 0x00000008ff127819 */ /* 0x000fe20000011611 */
[----:B------:R-:W-:-:S03]  /*3160*/  VIADD R16, R16, UR4 ;  /* 0x0000000410107c36 */ /* 0x000fc60008000000 */
[----:B------:R-:W-:-:S04]  /*3170*/  LOP3.LUT R18, R18, 0xff00, RZ, 0xc0, !PT ;  /* 0x0000ff0012127812 */ /* 0x000fc800078ec0ff */
        /* <DEDUP_REMOVED lines=8> */
[----:B------:R-:W-:Y:S01]  /*3200*/  IMAD.SHL.U32 R18, R16, 0x10, RZ ;  /* 0x0000001010127824 */ /* 0x000fe200078e00ff */
[----:B------:R-:W-:-:S04]  /*3210*/  LOP3.LUT R24, R24, 0x22222222, R27, 0xf8, !PT ;  /* 0x2222222218187812 */ /* 0x000fc800078ef81b */
[----:B------:R-:W-:Y:S01]  /*3220*/  LOP3.LUT R27, R18, 0xff00ff0, RZ, 0xc0, !PT ;  /* 0x0ff00ff0121b7812 */ /* 0x000fe200078ec0ff */
[----:B------:R-:W-:-:S03]  /*3230*/  IMAD.SHL.U32 R18, R17, 0x10, RZ ;  /* 0x0000001011127824 */ /* 0x000fc600078e00ff */
[----:B------:R-:W-:Y:S02]  /*3240*/  LOP3.LUT R16, R27, 0xff00ff, R16, 0xf8, !PT ;  /* 0x00ff00ff1b107812 */ /* 0x000fe400078ef810 */
[----:B------:R-:W-:-:S04]  /*3250*/  LOP3.LUT R18, R18, 0xff00ff0, RZ, 0xc0, !PT ;  /* 0x0ff00ff012127812 */ /* 0x000fc800078ec0ff */
[----:B------:R-:W-:Y:S01]  /*3260*/  LOP3.LUT R17, R18, 0xff00ff, R17, 0xf8, !PT ;  /* 0x00ff00ff12117812 */ /* 0x000fe200078ef811 */
[----:B------:R-:W-:Y:S02]  /*3270*/  IMAD.SHL.U32 R18, R16, 0x4, RZ ;  /* 0x0000000410127824 */ /* 0x000fe400078e00ff */
[----:B------:R-:W-:-:S03]  /*3280*/  IMAD.SHL.U32 R7, R7, 0x2, RZ ;  /* 0x0000000207077824 */ /* 0x000fc600078e00ff */
[----:B------:R-:W-:Y:S02]  /*3290*/  LOP3.LUT R27, R18, 0x3c3c3c3c, RZ, 0xc0, !PT ;  /* 0x3c3c3c3c121b7812 */ /* 0x000fe400078ec0ff */
[----:B------:R-:W-:Y:S01]  /*32a0*/  LOP3.LUT R18, R26, R25, RZ, 0xfc, !PT ;  /* 0x000000191a127212 */ /* 0x000fe200078efcff */
[----:B------:R-:W-:Y:S01]  /*32b0*/  IMAD.SHL.U32 R25, R23, 0x2, RZ ;  /* 0x0000000217197824 */ /* 0x000fe200078e00ff */
[----:B------:R-:W-:-:S04]  /*32c0*/  LOP3.LUT R7, R7, 0x3e, RZ, 0xc0, !PT ;  /* 0x0000003e07077812 */ /* 0x000fc800078ec0ff */
[----:B------:R-:W-:Y:S02]  /*32d0*/  LOP3.LUT R26, R25, 0x44444444, RZ, 0xc0, !PT ;  /* 0x44444444191a7812 */ /* 0x000fe400078ec0ff */
[----:B------:R-:W-:Y:S02]  /*32e0*/  LOP3.LUT R16, R27, 0xf0f0f0f, R16, 0xf8, !PT ;  /* 0x0f0f0f0f1b107812 */ /* 0x000fe400078ef810 */
[----:B------:R-:W-:Y:S02]  /*32f0*/  LOP3.LUT R23, R26, 0x11111111, R23, 0xf8, !PT ;  /* 0x111111111a177812 */ /* 0x000fe400078ef817 */
[----:B----4-:R-:W-:Y:S01]  /*3300*/  SHF.R.U64 R5, R4, R7, R5 ;  /* 0x0000000704057219 */ /* 0x010fe20000001205 */
[----:B------:R-:W-:Y:S01]  /*3310*/  IMAD.SHL.U32 R4, R17, 0x4, RZ ;  /* 0x0000000411047824 */ /* 0x000fe200078e00ff */
[----:B------:R-:W-:Y:S01]  /*3320*/  LOP3.LUT R7, R23, R24, RZ, 0xfc, !PT ;  /* 0x0000001817077212 */ /* 0x000fe200078efcff */
[----:B------:R-:W-:-:S03]  /*3330*/  IMAD.SHL.U32 R23, R16, 0x2, RZ ;  /* 0x0000000210177824 */ /* 0x000fc600078e00ff */
[----:B------:R-:W-:Y:S02]  /*3340*/  LOP3.LUT R4, R4, 0x3c3c3c3c, RZ, 0xc0, !PT ;  /* 0x3c3c3c3c04047812 */ /* 0x000fe400078ec0ff */
[----:B------:R-:W-:Y:S02]  /*3350*/  LOP3.LUT R23, R23, 0x44444444, RZ, 0xc0, !PT ;  /* 0x4444444417177812 */ /* 0x000fe400078ec0ff */
[----:B------:R-:W-:Y:S02]  /*3360*/  LOP3.LUT R17, R4, 0xf0f0f0f, R17, 0xf8, !PT ;  /* 0x0f0f0f0f04117812 */ /* 0x000fe400078ef811 */
[----:B------:R-:W-:Y:S02]  /*3370*/  LOP3.LUT R4, R23, 0x11111111, R16, 0xf8, !PT ;  /* 0x1111111117047812 */ /* 0x000fe400078ef810 */
[----:B------:R-:W-:Y:S01]  /*3380*/  SHF.R.U32.HI R25, RZ, 0x5, R18 ;  /* 0x00000005ff197819 */ /* 0x000fe20000011612 */
[C---:B------:R-:W-:Y:S02]  /*3390*/  IMAD.SHL.U32 R16, R17.reuse, 0x4, RZ ;  /* 0x0000000411107824 */ /* 0x040fe400078e00ff */
[----:B------:R-:W-:-:S02]  /*33a0*/  IMAD.SHL.U32 R17, R17, 0x2, RZ ;  /* 0x0000000211117824 */ /* 0x000fc400078e00ff */
[----:B------:R-:W-:Y:S01]  /*33b0*/  IMAD.WIDE.U32 R24, R25, 0x8, R14 ;  /* 0x0000000819187825 */ /* 0x000fe200078e000e */
[----:B------:R-:W-:-:S04]  /*33c0*/  LOP3.LUT R16, R16, 0x88888888, RZ, 0xc0, !PT ;  /* 0x8888888810107812 */ /* 0x000fc800078ec0ff */
[----:B------:R-:W-:Y:S01]  /*33d0*/  LOP3.LUT R17, R16, 0x22222222, R17, 0xf8, !PT ;  /* 0x2222222210117812 */ /* 0x000fe200078ef811 */
[----:B------:R-:W2:Y:S03]  /*33e0*/  LDG.E.64.CONSTANT R24, desc[UR8][R24.64] ;  /* 0x0000000818187981 */ /* 0x000ea6000c1e9b00 */
[----:B------:R-:W-:-:S04]  /*33f0*/  LOP3.LUT R4, R4, R17, RZ, 0xfc, !PT ;  /* 0x0000001104047212 */ /* 0x000fc800078efcff */
[----:B------:R-:W-:Y:S02]  /*3400*/  SHF.R.U32.HI R17, RZ, 0x5, R4 ;  /* 0x00000005ff117819 */ /* 0x000fe40000011604 */
[----:B------:R-:W-:-:S03]  /*3410*/  SHF.R.U32.HI R27, RZ, 0x5, R7 ;  /* 0x00000005ff1b7819 */ /* 0x000fc60000011607 */
[----:B------:R-:W-:-:S04]  /*3420*/  IMAD.WIDE.U32 R16, R17, 0x8, R14 ;  /* 0x0000000811107825 */ /* 0x000fc800078e000e */
[----:B------:R-:W-:Y:S02]  /*3430*/  IMAD.WIDE.U32 R26, R27, 0x8, R14 ;  /* 0x000000081b1a7825 */ /* 0x000fe400078e000e */
[----:B------:R-:W3:Y:S04]  /*3440*/  LDG.E.64.CONSTANT R16, desc[UR8][R16.64] ;  /* 0x0000000810107981 */ /* 0x000ee8000c1e9b00 */
[----:B------:R-:W4:Y:S01]  /*3450*/  LDG.E.64.CONSTANT R26, desc[UR8][R26.64] ;  /* 0x000000081a1a7981 */ /* 0x000f22000c1e9b00 */
[----:B------:R-:W-:-:S05]  /*3460*/  IMAD.SHL.U32 R18, R18, 0x2, RZ ;  /* 0x0000000212127824 */ /* 0x000fca00078e00ff */
[----:B------:R-:W-:Y:S01]  /*3470*/  LOP3.LUT R23, R18, 0x3e, RZ, 0xc0, !PT ;  /* 0x0000003e12177812 */ /* 0x000fe200078ec0ff */
[----:B------:R-:W-:Y:S02]  /*3480*/  VIADD R18, R3, 0x8 ;  /* 0x0000000803127836 */ /* 0x000fe40000000000 */
[----:B------:R-:W-:Y:S02]  /*3490*/  IMAD.SHL.U32 R4, R4, 0x2, RZ ;  /* 0x0000000204047824 */ /* 0x000fe400078e00ff */
[----:B------:R-:W-:-:S05]  /*34a0*/  IMAD.SHL.U32 R7, R7, 0x2, RZ ;  /* 0x0000000207077824 */ /* 0x000fca00078e00ff */
[----:B------:R-:W-:Y:S02]  /*34b0*/  LOP3.LUT R7, R7, 0x3e, RZ, 0xc0, !PT ;  /* 0x0000003e07077812 */ /* 0x000fe400078ec0ff */
[----:B--2---:R-:W-:Y:S02]  /*34c0*/  SHF.R.U64 R24, R24, R23, R25 ;  /* 0x0000001718187219 */ /* 0x004fe40000001219 */
[----:B------:R-:W-:Y:S02]  /*34d0*/  LOP3.LUT R23, R18, 0x55555540, RZ, 0xc0, !PT ;  /* 0x5555554012177812 */ /* 0x000fe400078ec0ff */
[----:B------:R-:W-:Y:S02]  /*34e0*/  SHF.R.U32.HI R25, RZ, 0x1, R18 ;  /* 0x00000001ff197819 */ /* 0x000fe40000011612 */
[----:B------:R-:W-:Y:S02]  /*34f0*/  LEA.HI R23, R23, R23, RZ, 0x1f ;  /* 0x0000001717177211 */ /* 0x000fe400078ff8ff */
[----:B------:R-:W-:-:S02]  /*3500*/  LOP3.LUT R25, R25, 0x44444444, RZ, 0xc0, !PT ;  /* 0x4444444419197812 */ /* 0x000fc400078ec0ff */
[----:B------:R-:W-:Y:S02]  /*3510*/  LOP3.LUT R23, R23, 0x33333320, RZ, 0xc0, !PT ;  /* 0x3333332017177812 */ /* 0x000fe400078ec0ff */
[----:B------:R-:W-:Y:S02]  /*3520*/  LOP3.LUT R18, R25, 0x22222220, R18, 0xf8, !PT ;  /* 0x2222222019127812 */ /* 0x000fe400078ef812 */
[----:B------:R-:W-:Y:S02]  /*3530*/  LEA.HI R23, R23, R23, RZ, 0x1e ;  /* 0x0000001717177211 */ /* 0x000fe400078ff0ff */
[----:B------:R-:W-:Y:S02]  /*3540*/  LOP3.LUT R25, R4, 0x3e, RZ, 0xc0, !PT ;  /* 0x0000003e04197812 */ /* 0x000fe400078ec0ff */
[----:B------:R-:W-:Y:S02]  /*3550*/  LOP3.LUT R23, R23, 0xf0f0f08, RZ, 0xc0, !PT ;  /* 0x0f0f0f0817177812 */ /* 0x000fe400078ec0ff */
[----:B---3--:R-:W-:Y:S01]  /*3560*/  SHF.R.U64 R4, R16, R25, R17 ;  /* 0x0000001910047219 */ /* 0x008fe20000001211 */
[----:B------:R-:W-:Y:S01]  /*3570*/  VIADD R16, R3, 0x9 ;  /* 0x0000000903107836 */ /* 0x000fe20000000000 */
[----:B------:R-:W-:-:S02]  /*3580*/  LEA.HI R23, R23, R23, RZ, 0x1c ;  /* 0x0000001717177211 */ /* 0x000fc400078fe0ff */
[----:B----4-:R-:W-:Y:S02]  /*3590*/  SHF.R.U64 R7, R26, R7, R27 ;  /* 0x000000071a077219 */ /* 0x010fe4000000121b */
[----:B------:R-:W-:Y:S02]  /*35a0*/  SHF.R.U32.HI R25, RZ, 0x1, R18 ;  /* 0x00000001ff197819 */ /* 0x000fe40000011612 */
[----:B------:R-:W-:Y:S02]  /*35b0*/  LOP3.LUT R26, R16, 0x55555541, RZ, 0xc0, !PT ;  /* 0x55555541101a7812 */ /* 0x000fe400078ec0ff */
[----:B------:R-:W-:Y:S02]  /*35c0*/  SHF.R.U32.HI R17, RZ, 0x8, R23 ;  /* 0x00000008ff117819 */ /* 0x000fe40000011617 */
[----:B------:R-:W-:Y:S02]  /*35d0*/  LEA.HI R25, R18, R25, RZ, 0x1d ;  /* 0x0000001912197211 */ /* 0x000fe400078fe8ff */
[----:B------:R-:W-:-:S02]  /*35e0*/  LEA.HI R26, R26, R26, RZ, 0x1f ;  /* 0x0000001a1a1a7211 */ /* 0x000fc400078ff8ff */
[----:B------:R-:W-:Y:S02]  /*35f0*/  LOP3.LUT R18, R17, 0xff00, RZ, 0xc0, !PT ;  /* 0x0000ff0011127812 */ /* 0x000fe400078ec0ff */
[----:B------:R-:W-:Y:S02]  /*3600*/  LOP3.LUT R25, R25, 0xf0f0f0e, RZ, 0xc0, !PT ;  /* 0x0f0f0f0e19197812 */ /* 0x000fe400078ec0ff */
[----:B------:R-:W-:Y:S02]  /*3610*/  LOP3.LUT R26, R26, 0x33333321, RZ, 0xc0, !PT ;  /* 0x333333211a1a7812 */ /* 0x000fe400078ec0ff */
[----:B------:R-:W-:Y:S02]  /*3620*/  LOP3.LUT R17, R18, 0xf8, R23, 0xf8, !PT ;  /* 0x000000f812117812 */ /* 0x000fe400078ef817 */
[----:B------:R-:W-:Y:S02]  /*3630*/  LEA.HI R23, R25, R25, RZ, 0x1c ;  /* 0x0000001919177211 */ /* 0x000fe400078fe0ff */
[----:B------:R-:W-:-:S02]  /*3640*/  LEA.HI R26, R26, R26, RZ, 0x1e ;  /* 0x0000001a1a1a7211 */ /* 0x000fc400078ff0ff */
[--C-:B------:R-:W-:Y:S02]  /*3650*/  SHF.R.U32.HI R18, RZ, 0x8, R23.reuse ;  /* 0x00000008ff127819 */ /* 0x100fe40000011617 */
[----:B------:R-:W-:Y:S02]  /*3660*/  LOP3.LUT R26, R26, 0xf0f0f09, RZ, 0xc0, !PT ;  /* 0x0f0f0f091a1a7812 */ /* 0x000fe400078ec0ff */
[----:B------:R-:W-:Y:S02]  /*3670*/  LOP3.LUT R18, R18, 0xff00, RZ, 0xc0, !PT ;  /* 0x0000ff0012127812 */ /* 0x000fe400078ec0ff */
[----:B------:R-:W-:Y:S02]  /*3680*/  LEA.HI R25, R26, R26, RZ, 0x1c ;  /* 0x0000001a1a197211 */ /* 0x000fe400078fe0ff */
[----:B------:R-:W-:Y:S01]  /*3690*/  SHF.R.U32.HI R26, RZ, 0x1, R16 ;  /* 0x00000001ff1a7819 */ /* 0x000fe20000011610 */
[----:B------:R-:W-:Y:S01]  /*36a0*/  VIADD R17, R17, UR4 ;  /* 0x0000000411117c36 */ /* 0x000fe20008000000 */
[----:B------:R-:W-:-:S02]  /*36b0*/  LOP3.LUT R23, R18, 0xfe, R23, 0xf8, !PT ;  /* 0x000000fe12177812 */ /* 0x000fc400078ef817 */
[--C-:B------:R-:W-:Y:S02]  /*36c0*/  SHF.R.U32.HI R18, RZ, 0x8, R25.reuse ;  /* 0x00000008ff127819 */ /* 0x100fe40000011619 */
[----:B------:R-:W-:Y:S01]  /*36d0*/  LOP3.LUT R27, R26, 0x44444444, RZ, 0xc0, !PT ;  /* 0x444444441a1b7812 */ /* 0x000fe200078ec0ff */
[----:B------:R-:W-:Y:S01]  /*36e0*/  VIADD R23, R23, UR5 ;  /* 0x0000000517177c36 */ /* 0x000fe20008000000 */
[----:B------:R-:W-:Y:S02]  /*36f0*/  LOP3.LUT R26, R18, 0xff00, RZ, 0xc0, !PT ;  /* 0x0000ff00121a7812 */ /* 0x000fe400078ec0ff */
[----:B------:R-:W-:Y:S02]  /*3700*/  LOP3.LUT R17, R17, UR6, RZ, 0xc0, !PT ;  /* 0x0000000611117c12 */ /* 0x000fe4000f8ec0ff */
[----:B------:R-:W-:Y:S02]  /*3710*/  LOP3.LUT R18, R27, 0x22222220, R16, 0xf8, !PT ;  /* 0x222222201b127812 */ /* 0x000fe400078ef810 */
[----:B------:R-:W-:Y:S01]  /*3720*/  LOP3.LUT R16, R26, 0xf9, R25, 0xf8, !PT ;  /* 0x000000f91a107812 */ /* 0x000fe200078ef819 */
[----:B------:R-:W-:Y:S01]  /*3730*/  IMAD.SHL.U32 R26, R17, 0x100, RZ ;  /* 0x00000100111a7824 */ /* 0x000fe200078e00ff */
[----:B------:R-:W-:-:S02]  /*3740*/  SHF.R.U32.HI R25, RZ, 0x1, R18 ;  /* 0x00000001ff197819 */ /* 0x000fc40000011612 */
[----:B------:R-:W-:Y:S02]  /*3750*/  LOP3.LUT R23, R23, UR6, RZ, 0xc0, !PT ;  /* 0x0000000617177c12 */ /* 0x000fe4000f8ec0ff */
[----:B------:R-:W-:Y:S02]  /*3760*/  LEA.HI R25, R18, R25, RZ, 0x1d ;  /* 0x0000001912197211 */ /* 0x000fe400078fe8ff */
[----:B------:R-:W-:Y:S01]  /*3770*/  LOP3.LUT R18, R26, R17, RZ, 0xfc, !PT ;  /* 0x000000111a127212 */ /* 0x000fe200078efcff */
[----:B------:R-:W-:-:S05]  /*3780*/  IMAD.SHL.U32 R26, R23, 0x100, RZ ;  /* 0x00000100171a7824 */ /* 0x000fca00078e00ff */
[----:B------:R-:W-:Y:S01]  /*3790*/  LOP3.LUT R17, R26, R23, RZ, 0xfc, !PT ;  /* 0x000000171a117212 */ /* 0x000fe200078efcff */
[----:B------:R-:W-:Y:S01]  /*37a0*/  IMAD.SHL.U32 R23, R18, 0x10, RZ ;  /* 0x0000001012177824 */ /* 0x000fe200078e00ff */
[----:B------:R-:W-:-:S04]  /*37b0*/  LOP3.LUT R26, R25, 0xf0f0f0e, RZ, 0xc0, !PT ;  /* 0x0f0f0f0e191a7812 */ /* 0x000fc800078ec0ff */
[----:B------:R-:W-:Y:S02]  /*37c0*/  LOP3.LUT R25, R23, 0xff00ff0, RZ, 0xc0, !PT ;  /* 0x0ff00ff017197812 */ /* 0x000fe400078ec0ff */
[----:B------:R-:W-:Y:S02]  /*37d0*/  LEA.HI R23, R26, R26, RZ, 0x1c ;  /* 0x0000001a1a177211 */ /* 0x000fe400078fe0ff */
[----:B------:R-:W-:Y:S02]  /*37e0*/  LOP3.LUT R18, R25, 0xff00ff, R18, 0xf8, !PT ;  /* 0x00ff00ff19127812 */ /* 0x000fe400078ef812 */
[----:B------:R-:W-:Y:S01]  /*37f0*/  SHF.R.U32.HI R26, RZ, 0x8, R23 ;  /* 0x00000008ff1a7819 */ /* 0x000fe20000011617 */
[----:B------:R-:W-:-:S03]  /*3800*/  IMAD.SHL.U32 R25, R17, 0x10, RZ ;  /* 0x0000001011197824 */ /* 0x000fc600078e00ff */
[----:B------:R-:W-:Y:S01]  /*3810*/  LOP3.LUT R28, R26, 0xff00, RZ, 0xc0, !PT ;  /* 0x0000ff001a1c7812 */ /* 0x000fe200078ec0ff */
[----:B------:R-:W-:Y:S01]  /*3820*/  VIADD R16, R16, UR4 ;  /* 0x0000000410107c36 */ /* 0x000fe20008000000 */
[----:B------:R-:W-:Y:S01]  /*3830*/  LOP3.LUT R26, R25, 0xff00ff0, RZ, 0xc0, !PT ;  /* 0x0ff00ff0191a7812 */ /* 0x000fe200078ec0ff */
[----:B------:R-:W-:Y:S01]  /*3840*/  IMAD.SHL.U32 R25, R18, 0x4, RZ ;  /* 0x0000000412197824 */ /* 0x000fe200078e00ff */
[----:B------:R-:W-:Y:S02]  /*3850*/  LOP3.LUT R23, R28, 0xfe, R23, 0xf8, !PT ;  /* 0x000000fe1c177812 */ /* 0x000fe400078ef817 */
[----:B------:R-:W-:Y:S02]  /*3860*/  LOP3.LUT R16, R16, UR6, RZ, 0xc0, !PT ;  /* 0x0000000610107c12 */ /* 0x000fe4000f8ec0ff */
[----:B------:R-:W-:Y:S01]  /*3870*/  LOP3.LUT R25, R25, 0x3c3c3c3c, RZ, 0xc0, !PT ;  /* 0x3c3c3c3c19197812 */ /* 0x000fe200078ec0ff */
[----:B------:R-:W-:-:S03]  /*3880*/  VIADD R23, R23, UR5 ;  /* 0x0000000517177c36 */ /* 0x000fc60008000000 */
[----:B------:R-:W-:Y:S01]  /*3890*/  LOP3.LUT R18, R25, 0xf0f0f0f, R18, 0xf8, !PT ;  /* 0x0f0f0f0f19127812 */ /* 0x000fe200078ef812 */
[----:B------:R-:W-:Y:S01]  /*38a0*/  IMAD.SHL.U32 R25, R16, 0x100, RZ ;  /* 0x0000010010197824 */ /* 0x000fe200078e00ff */
[----:B------:R-:W-:Y:S02]  /*38b0*/  LOP3.LUT R23, R23, UR6, RZ, 0xc0, !PT ;  /* 0x0000000617177c12 */ /* 0x000fe4000f8ec0ff */
[----:B------:R-:W-:Y:S02]  /*38c0*/  LOP3.LUT R17, R26, 0xff00ff, R17, 0xf8, !PT ;  /* 0x00ff00ff1a117812 */ /* 0x000fe400078ef811 */
[----:B------:R-:W-:Y:S01]  /*38d0*/  LOP3.LUT R16, R25, R16, RZ, 0xfc, !PT ;  /* 0x0000001019107212 */ /* 0x000fe200078efcff */
[----:B------:R-:W-:Y:S02]  /*38e0*/  IMAD.SHL.U32 R26, R23, 0x100, RZ ;  /* 0x00000100171a7824 */ /* 0x000fe400078e00ff */
[----:B------:R-:W-:-:S03]  /*38f0*/  IMAD.SHL.U32 R25, R17, 0x4, RZ ;  /* 0x0000000411197824 */ /* 0x000fc600078e00ff */
[----:B------:R-:W-:Y:S01]  /*3900*/  LOP3.LUT R23, R26, R23, RZ, 0xfc, !PT ;  /* 0x000000171a177212 */ /* 0x000fe200078efcff */
[----:B------:R-:W-:-:S05]  /*3910*/  IMAD.SHL.U32 R26, R16, 0x10, RZ ;  /* 0x00000010101a7824 */ /* 0x000fca00078e00ff */
[----:B------:R-:W-:Y:S02]  /*3920*/  LOP3.LUT R27, R26, 0xff00ff0, RZ, 0xc0, !PT ;  /* 0x0ff00ff01a1b7812 */ /* 0x000fe400078ec0ff */
[----:B------:R-:W-:Y:S01]  /*3930*/  LOP3.LUT R26, R25, 0x3c3c3c3c, RZ, 0xc0, !PT ;  /* 0x3c3c3c3c191a7812 */ /* 0x000fe200078ec0ff */
[----:B------:R-:W-:-:S03]  /*3940*/  IMAD.SHL.U32 R25, R18, 0x2, RZ ;  /* 0x0000000212197824 */ /* 0x000fc600078e00ff */
[----:B------:R-:W-:Y:S01]  /*3950*/  LOP3.LUT R17, R26, 0xf0f0f0f, R17, 0xf8, !PT ;  /* 0x0f0f0f0f1a117812 */ /* 0x000fe200078ef811 */
[----:B------:R-:W-:Y:S01]  /*3960*/  IMAD.SHL.U32 R26, R23, 0x10, RZ ;  /* 0x00000010171a7824 */ /* 0x000fe200078e00ff */
[----:B------:R-:W-:Y:S02]  /*3970*/  LOP3.LUT R16, R27, 0xff00ff, R16, 0xf8, !PT ;  /* 0x00ff00ff1b107812 */ /* 0x000fe400078ef810 */
[----:B------:R-:W-:Y:S02]  /*3980*/  LOP3.LUT R25, R25, 0x44444444, RZ, 0xc0, !PT ;  /* 0x4444444419197812 */ /* 0x000fe400078ec0ff */
[----:B------:R-:W-:Y:S02]  /*3990*/  LOP3.LUT R26, R26, 0xff00ff0, RZ, 0xc0, !PT ;  /* 0x0ff00ff01a1a7812 */ /* 0x000fe400078ec0ff */
[----:B------:R-:W-:Y:S02]  /*39a0*/  LOP3.LUT R18, R25, 0x11111111, R18, 0xf8, !PT ;  /* 0x1111111119127812 */ /* 0x000fe400078ef812 */
[----:B------:R-:W-:Y:S01]  /*39b0*/  LOP3.LUT R23, R26, 0xff00ff, R23, 0xf8, !PT ;  /* 0x00ff00ff1a177812 */ /* 0x000fe200078ef817 */
[----:B------:R-:W-:-:S02]  /*39c0*/  IMAD.SHL.U32 R26, R16, 0x4, RZ ;  /* 0x00000004101a7824 */ /* 0x000fc400078e00ff */
[----:B------:R-:W-:-:S03]  /*39d0*/  IMAD.SHL.U32 R25, R17, 0x4, RZ ;  /* 0x0000000411197824 */ /* 0x000fc600078e00ff */
[----:B------:R-:W-:Y:S01]  /*39e0*/  LOP3.LUT R27, R26, 0x3c3c3c3c, RZ, 0xc0, !PT ;  /* 0x3c3c3c3c1a1b7812 */ /* 0x000fe200078ec0ff */
[----:B------:R-:W-:Y:S01]  /*39f0*/  IMAD.SHL.U32 R26, R17, 0x2, RZ ;  /* 0x00000002111a7824 */ /* 0x000fe200078e00ff */
[----:B------:R-:W-:Y:S01]  /*3a00*/  LOP3.LUT R25, R25, 0x88888888, RZ, 0xc0, !PT ;  /* 0x8888888819197812 */ /* 0x000fe200078ec0ff */
[----:B------:R-:W-:-:S03]  /*3a10*/  IMAD.SHL.U32 R17, R23, 0x4, RZ ;  /* 0x0000000417117824 */ /* 0x000fc600078e00ff */
[----:B------:R-:W-:Y:S02]  /*3a20*/  LOP3.LUT R25, R25, 0x22222222, R26, 0xf8, !PT ;  /* 0x2222222219197812 */ /* 0x000fe400078ef81a */
[----:B------:R-:W-:Y:S02]  /*3a30*/  LOP3.LUT R26, R17, 0x3c3c3c3c, RZ, 0xc0, !PT ;  /* 0x3c3c3c3c111a7812 */ /* 0x000fe400078ec0ff */
[----:B------:R-:W-:Y:S02]  /*3a40*/  LOP3.LUT R16, R27, 0xf0f0f0f, R16, 0xf8, !PT ;  /* 0x0f0f0f0f1b107812 */ /* 0x000fe400078ef810 */
[----:B------:R-:W-:Y:S02]  /*3a50*/  LOP3.LUT R26, R26, 0xf0f0f0f, R23, 0xf8, !PT ;  /* 0x0f0f0f0f1a1a7812 */ /* 0x000fe400078ef817 */
[----:B------:R-:W-:Y:S01]  /*3a60*/  LOP3.LUT R23, R18, R25, RZ, 0xfc, !PT ;  /* 0x0000001912177212 */ /* 0x000fe200078efcff */
[----:B------:R-:W-:Y:S02]  /*3a70*/  IMAD.SHL.U32 R17, R16, 0x2, RZ ;  /* 0x0000000210117824 */ /* 0x000fe400078e00ff */
[C---:B------:R-:W-:Y:S01]  /*3a80*/  IMAD.SHL.U32 R18, R26.reuse, 0x4, RZ ;  /* 0x000000041a127824 */ /* 0x040fe200078e00ff */
[----:B------:R-:W-:Y:S01]  /*3a90*/  SHF.R.U32.HI R27, RZ, 0x5, R23 ;  /* 0x00000005ff1b7819 */ /* 0x000fe20000011617 */
[----:B------:R-:W-:Y:S01]  /*3aa0*/  IMAD.SHL.U32 R25, R26, 0x2, RZ ;  /* 0x000000021a197824 */ /* 0x000fe200078e00ff */
[----:B------:R-:W-:-:S02]  /*3ab0*/  LOP3.LUT R17, R17, 0x44444444, RZ, 0xc0, !PT ;  /* 0x4444444411117812 */ /* 0x000fc400078ec0ff */
[----:B------:R-:W-:Y:S01]  /*3ac0*/  LOP3.LUT R18, R18, 0x88888888, RZ, 0xc0, !PT ;  /* 0x8888888812127812 */ /* 0x000fe200078ec0ff */
[----:B------:R-:W-:Y:S01]  /*3ad0*/  IMAD.WIDE.U32 R26, R27, 0x8, R14 ;  /* 0x000000081b1a7825 */ /* 0x000fe200078e000e */
[----:B------:R-:W-:Y:S02]  /*3ae0*/  LOP3.LUT R17, R17, 0x11111111, R16, 0xf8, !PT ;  /* 0x1111111111117812 */ /* 0x000fe400078ef810 */
[----:B------:R-:W-:-:S03]  /*3af0*/  LOP3.LUT R18, R18, 0x22222222, R25, 0xf8, !PT ;  /* 0x2222222212127812 */ /* 0x000fc600078ef819 */
[----:B------:R-:W2:Y:S01]  /*3b00*/  LDG.E.64.CONSTANT R26, desc[UR8][R26.64] ;  /* 0x000000081a1a7981 */ /* 0x000ea2000c1e9b00 */
[----:B------:R-:W-:-:S04]  /*3b10*/  LOP3.LUT R18, R17, R18, RZ, 0xfc, !PT ;  /* 0x0000001211127212 */ /* 0x000fc800078efcff */
[----:B------:R-:W-:-:S05]  /*3b20*/  SHF.R.U32.HI R17, RZ, 0x5, R18 ;  /* 0x00000005ff117819 */ /* 0x000fca0000011612 */
[----:B------:R-:W-:-:S06]  /*3b30*/  IMAD.WIDE.U32 R16, R17, 0x8, R14 ;  /* 0x0000000811107825 */ /* 0x000fcc00078e000e */
[----:B------:R-:W3:Y:S01]  /*3b40*/  LDG.E.64.CONSTANT R16, desc[UR8][R16.64] ;  /* 0x0000000810107981 */ /* 0x000ee2000c1e9b00 */
[----:B------:R-:W-:Y:S02]  /*3b50*/  VIADD R25, R3, 0xa ;  /* 0x0000000a03197836 */ /* 0x000fe40000000000 */
[----:B------:R-:W-:-:S03]  /*3b60*/  IMAD.SHL.U32 R23, R23, 0x2, RZ ;  /* 0x0000000217177824 */ /* 0x000fc600078e00ff */
[----:B------:R-:W-:Y:S02]  /*3b70*/  LOP3.LUT R28, R25, 0x55555540, RZ, 0xc0, !PT ;  /* 0x55555540191c7812 */ /* 0x000fe400078ec0ff */
[----:B------:R-:W-:Y:S02]  /*3b80*/  LOP3.LUT R23, R23, 0x3e, RZ, 0xc0, !PT ;  /* 0x0000003e17177812 */ /* 0x000fe400078ec0ff */
[----:B------:R-:W-:Y:S01]  /*3b90*/  LEA.HI R28, R28, R28, RZ, 0x1f ;  /* 0x0000001c1c1c7211 */ /* 0x000fe200078ff8ff */
[----:B------:R-:W-:-:S03]  /*3ba0*/  IMAD.SHL.U32 R18, R18, 0x2, RZ ;  /* 0x0000000212127824 */ /* 0x000fc600078e00ff */
[----:B------:R-:W-:Y:S02]  /*3bb0*/  LOP3.LUT R28, R28, 0x33333320, RZ, 0xc0, !PT ;  /* 0x333333201c1c7812 */ /* 0x000fe400078ec0ff */
[----:B------:R-:W-:Y:S02]  /*3bc0*/  LOP3.LUT R29, R18, 0x3e, RZ, 0xc0, !PT ;  /* 0x0000003e121d7812 */ /* 0x000fe400078ec0ff */
[----:B------:R-:W-:-:S04]  /*3bd0*/  LEA.HI R28, R28, R28, RZ, 0x1e ;  /* 0x0000001c1c1c7211 */ /* 0x000fc800078ff0ff */
[----:B------:R-:W-:Y:S02]  /*3be0*/  LOP3.LUT R28, R28, 0xf0f0f08, RZ, 0xc0, !PT ;  /* 0x0f0f0f081c1c7812 */ /* 0x000fe400078ec0ff */
[----:B--2---:R-:W-:Y:S02]  /*3bf0*/  SHF.R.U64 R23, R26, R23, R27 ;  /* 0x000000171a177219 */ /* 0x004fe4000000121b */
[----:B------:R-:W-:-:S04]  /*3c00*/  SHF.R.U32.HI R26, RZ, 0x1, R25 ;  /* 0x00000001ff1a7819 */ /* 0x000fc80000011619 */
[----:B------:R-:W-:-:S04]  /*3c10*/  LOP3.LUT R26, R26, 0x44444444, RZ, 0xc0, !PT ;  /* 0x444444441a1a7812 */ /* 0x000fc800078ec0ff */
[----:B------:R-:W-:Y:S02]  /*3c20*/  LOP3.LUT R26, R26, 0x22222222, R25, 0xf8, !PT ;  /* 0x222222221a1a7812 */ /* 0x000fe400078ef819 */
[----:B---3--:R-:W-:Y:S02]  /*3c30*/  SHF.R.U64 R18, R16, R29, R17 ;  /* 0x0000001d10127219 */ /* 0x008fe40000001211 */
[----:B------:R-:W-:Y:S02]  /*3c40*/  SHF.R.U32.HI R17, RZ, 0x1, R26 ;  /* 0x00000001ff117819 */ /* 0x000fe4000001161a */
[----:B------:R-:W-:Y:S02]  /*3c50*/  LEA.HI R16, R28, R28, RZ, 0x1c ;  /* 0x0000001c1c107211 */ /* 0x000fe400078fe0ff */
[----:B------:R-:W-:Y:S02]  /*3c60*/  LEA.HI R26, R26, R17, RZ, 0x1d ;  /* 0x000000111a1a7211 */ /* 0x000fe400078fe8ff */
[----:B------:R-:W-:-:S02]  /*3c70*/  SHF.R.U32.HI R17, RZ, 0x8, R16 ;  /* 0x00000008ff117819 */ /* 0x000fc40000011610 */
[----:B------:R-:W-:Y:S02]  /*3c80*/  LOP3.LUT R26, R26, 0xf0f0f0f, RZ, 0xc0, !PT ;  /* 0x0f0f0f0f1a1a7812 */ /* 0x000fe400078ec0ff */
[----:B------:R-:W-:Y:S02]  /*3c90*/  LOP3.LUT R17, R17, 0xff00, RZ, 0xc0, !PT ;  /* 0x0000ff0011117812 */ /* 0x000fe400078ec0ff */
[----:B------:R-:W-:Y:S02]  /*3ca0*/  LEA.HI R26, R26, R26, RZ, 0x1c ;  /* 0x0000001a1a1a7211 */ /* 0x000fe400078fe0ff */
[----:B------:R-:W-:Y:S02]  /*3cb0*/  LOP3.LUT R17, R17, 0xf8, R16, 0xf8, !PT ;  /* 0x000000f811117812 */ /* 0x000fe400078ef810 */
[----:B------:R-:W-:-:S03]  /*3cc0*/  SHF.R.U32.HI R16, RZ, 0x8, R26 ;  /* 0x00000008ff107819 */ /* 0x000fc6000001161a */
[----:B------:R-:W-:Y:S01]  /*3cd0*/  VIADD R17, R17, UR4 ;  /* 0x0000000411117c36 */ /* 0x000fe20008000000 */
[----:B------:R-:W-:-:S04]  /*3ce0*/  LOP3.LUT R25, R16, 0xff00, RZ, 0xc0, !PT ;  /* 0x0000ff0010197812 */ /* 0x000fc800078ec0ff */
[----:B------:R-:W-:Y:S02]  /*3cf0*/  LOP3.LUT R25, R25, 0xff, R26, 0xf8, !PT ;  /* 0x000000ff19197812 */ /* 0x000fe400078ef81a */
[----:B------:R-:W-:-:S03]  /*3d00*/  LOP3.LUT R17, R17, UR6, RZ, 0xc0, !PT ;  /* 0x0000000611117c12 */ /* 0x000fc6000f8ec0ff */
[----:B------:R-:W-:Y:S02]  /*3d10*/  VIADD R25, R25, UR5 ;  /* 0x0000000519197c36 */ /* 0x000fe40008000000 */
[----:B------:R-:W-:-:S03]  /*3d20*/  IMAD.SHL.U32 R16, R17, 0x100, RZ ;  /* 0x0000010011107824 */ /* 0x000fc600078e00ff */
[----:B------:R-:W-:Y:S02]  /*3d30*/  LOP3.LUT R25, R25, UR6, RZ, 0xc0, !PT ;  /* 0x0000000619197c12 */ /* 0x000fe4000f8ec0ff */
[----:B------:R-:W-:-:S03]  /*3d40*/  LOP3.LUT R16, R16, R17, RZ, 0xfc, !PT ;  /* 0x0000001110107212 */ /* 0x000fc600078efcff */
[----:B------:R-:W-:Y:S02]  /*3d50*/  IMAD.SHL.U32 R26, R25, 0x100, RZ ;  /* 0x00000100191a7824 */ /* 0x000fe400078e00ff */
[----:B------:R-:W-:-:S03]  /*3d60*/  IMAD.SHL.U32 R17, R16, 0x10, RZ ;  /* 0x0000001010117824 */ /* 0x000fc600078e00ff */
[----:B------:R-:W-:Y:S02]  /*3d70*/  LOP3.LUT R26, R26, R25, RZ, 0xfc, !PT ;  /* 0x000000191a1a7212 */ /* 0x000fe400078efcff */
[----:B------:R-:W-:-:S04]  /*3d80*/  LOP3.LUT R17, R17, 0xff00ff0, RZ, 0xc0, !PT ;  /* 0x0ff00ff011117812 */ /* 0x000fc800078ec0ff */
[----:B------:R-:W-:Y:S01]  /*3d90*/  LOP3.LUT R16, R17, 0xff00ff, R16, 0xf8, !PT ;  /* 0x00ff00ff11107812 */ /* 0x000fe200078ef810 */
[----:B------:R-:W-:-:S04]  /*3da0*/  IMAD.SHL.U32 R17, R26, 0x10, RZ ;  /* 0x000000101a117824 */ /* 0x000fc800078e00ff */
[----:B------:R-:W-:Y:S01]  /*3db0*/  IMAD.SHL.U32 R25, R16, 0x4, RZ ;  /* 0x0000000410197824 */ /* 0x000fe200078e00ff */
[----:B------:R-:W-:-:S04]  /*3dc0*/  LOP3.LUT R17, R17, 0xff00ff0, RZ, 0xc0, !PT ;  /* 0x0ff00ff011117812 */ /* 0x000fc800078ec0ff */
[----:B------:R-:W-:Y:S02]  /*3dd0*/  LOP3.LUT R17, R17, 0xff00ff, R26, 0xf8, !PT ;  /* 0x00ff00ff11117812 */ /* 0x000fe400078ef81a */
[----:B------:R-:W-:-:S04]  /*3de0*/  LOP3.LUT R25, R25, 0x3c3c3c3c, RZ, 0xc0, !PT ;  /* 0x3c3c3c3c19197812 */ /* 0x000fc800078ec0ff */
[----:B------:R-:W-:Y:S01]  /*3df0*/  LOP3.LUT R16, R25, 0xf0f0f0f, R16, 0xf8, !PT ;  /* 0x0f0f0f0f19107812 */ /* 0x000fe200078ef810 */
[----:B------:R-:W-:-:S05]  /*3e00*/  IMAD.SHL.U32 R25, R17, 0x4, RZ ;  /* 0x0000000411197824 */ /* 0x000fca00078e00ff */
[----:B------:R-:W-:-:S04]  /*3e10*/  LOP3.LUT R26, R25, 0x3c3c3c3c, RZ, 0xc0, !PT ;  /* 0x3c3c3c3c191a7812 */ /* 0x000fc800078ec0ff */
[----:B------:R-:W-:Y:S01]  /*3e20*/  LOP3.LUT R26, R26, 0xf0f0f0f, R17, 0xf8, !PT ;  /* 0x0f0f0f0f1a1a7812 */ /* 0x000fe200078ef811 */
[----:B------:R-:W-:-:S04]  /*3e30*/  IMAD.SHL.U32 R17, R16, 0x2, RZ ;  /* 0x0000000210117824 */ /* 0x000fc800078e00ff */
[C---:B------:R-:W-:Y:S01]  /*3e40*/  IMAD.SHL.U32 R25, R26.reuse, 0x4, RZ ;  /* 0x000000041a197824 */ /* 0x040fe200078e00ff */
[----:B------:R-:W-:Y:S01]  /*3e50*/  LOP3.LUT R17, R17, 0x44444444, RZ, 0xc0, !PT ;  /* 0x4444444411117812 */ /* 0x000fe200078ec0ff */
[----:B------:R-:W-:-:S03]  /*3e60*/  IMAD.SHL.U32 R26, R26, 0x2, RZ ;  /* 0x000000021a1a7824 */ /* 0x000fc600078e00ff */
[----:B------:R-:W-:Y:S02]  /*3e70*/  LOP3.LUT R25, R25, 0x88888888, RZ, 0xc0, !PT ;  /* 0x8888888819197812 */ /* 0x000fe400078ec0ff */
[----:B------:R-:W-:Y:S02]  /*3e80*/  LOP3.LUT R17, R17, 0x11111111, R16, 0xf8, !PT ;  /* 0x1111111111117812 */ /* 0x000fe400078ef810 */
[----:B------:R-:W-:-:S04]  /*3e90*/  LOP3.LUT R26, R25, 0x22222222, R26, 0xf8, !PT ;  /* 0x22222222191a7812 */ /* 0x000fc800078ef81a */
[----:B------:R-:W-:-:S04]  /*3ea0*/  LOP3.LUT R26, R17, R26, RZ, 0xfc, !PT ;  /* 0x0000001a111a7212 */ /* 0x000fc800078efcff */
[----:B------:R-:W-:-:S05]  /*3eb0*/  SHF.R.U32.HI R17, RZ, 0x5, R26 ;  /* 0x00000005ff117819 */ /* 0x000fca000001161a */
[----:B------:R-:W-:-:S06]  /*3ec0*/  IMAD.WIDE.U32 R16, R17, 0x8, R14 ;  /* 0x0000000811107825 */ /* 0x000fcc00078e000e */
[----:B------:R-:W2:Y:S01]  /*3ed0*/  LDG.E.64.CONSTANT R16, desc[UR8][R16.64] ;  /* 0x0000000810107981 */ /* 0x000ea2000c1e9b00 */
[----:B------:R-:W-:-:S05]  /*3ee0*/  IMAD.SHL.U32 R26, R26, 0x2, RZ ;  /* 0x000000021a1a7824 */ /* 0x000fca00078e00ff */
[----:B------:R-:W-:Y:S01]  /*3ef0*/  LOP3.LUT R25, R26, 0x3e, RZ, 0xc0, !PT ;  /* 0x0000003e1a197812 */ /* 0x000fe200078ec0ff */
[----:B------:R-:W-:-:S05]  /*3f00*/  VIADD R26, R3, 0xb ;  /* 0x0000000b031a7836 */ /* 0x000fca0000000000 */
[----:B------:R-:W-:-:S04]  /*3f10*/  LOP3.LUT R27, R26, 0x55555541, RZ, 0xc0, !PT ;  /* 0x555555411a1b7812 */ /* 0x000fc800078ec0ff */
[----:B------:R-:W-:-:S04]  /*3f20*/  LEA.HI R27, R27, R27, RZ, 0x1f ;  /* 0x0000001b1b1b7211 */ /* 0x000fc800078ff8ff */
[----:B------:R-:W-:-:S04]  /*3f30*/  LOP3.LUT R27, R27, 0x33333321, RZ, 0xc0, !PT ;  /* 0x333333211b1b7812 */ /* 0x000fc800078ec0ff */
[----:B------:R-:W-:-:S04]  /*3f40*/  LEA.HI R27, R27, R27, RZ, 0x1e ;  /* 0x0000001b1b1b7211 */ /* 0x000fc800078ff0ff */
[----:B------:R-:W-:-:S04]  /*3f50*/  LOP3.LUT R27, R27, 0xf0f0f09, RZ, 0xc0, !PT ;  /* 0x0f0f0f091b1b7812 */ /* 0x000fc800078ec0ff */
[----:B------:R-:W-:Y:S02]  /*3f60*/  LEA.HI R27, R27, R27, RZ, 0x1c ;  /* 0x0000001b1b1b7211 */ /* 0x000fe400078fe0ff */
[----:B--2---:R-:W-:Y:S02]  /*3f70*/  SHF.R.U64 R25, R16, R25, R17 ;  /* 0x0000001910197219 */ /* 0x004fe40000001211 */
[----:B------:R-:W-:-:S04]  /*3f80*/  SHF.R.U32.HI R17, RZ, 0x1, R26 ;  /* 0x00000001ff117819 */ /* 0x000fc8000001161a */
[----:B------:R-:W-:-:S04]  /*3f90*/  LOP3.LUT R17, R17, 0x44444444, RZ, 0xc0, !PT ;  /* 0x4444444411117812 */ /* 0x000fc800078ec0ff */
[----:B------:R-:W-:-:S04]  /*3fa0*/  LOP3.LUT R17, R17, 0x22222222, R26, 0xf8, !PT ;  /* 0x2222222211117812 */ /* 0x000fc800078ef81a */
[----:B------:R-:W-:-:S04]  /*3fb0*/  SHF.R.U32.HI R26, RZ, 0x1, R17 ;  /* 0x00000001ff1a7819 */ /* 0x000fc80000011611 */
[----:B------:R-:W-:Y:S02]  /*3fc0*/  LEA.HI R26, R17, R26, RZ, 0x1d ;  /* 0x0000001a111a7211 */ /* 0x000fe400078fe8ff */
[--C-:B------:R-:W-:Y:S02]  /*3fd0*/  SHF.R.U32.HI R16, RZ, 0x8, R27.reuse ;  /* 0x00000008ff107819 */ /* 0x100fe4000001161b */
[----:B------:R-:W-:Y:S02]  /*3fe0*/  LOP3.LUT R26, R26, 0xf0f0f0f, RZ, 0xc0, !PT ;  /* 0x0f0f0f0f1a1a7812 */ /* 0x000fe400078ec0ff */
[----:B------:R-:W-:Y:S02]  /*3ff0*/  LOP3.LUT R16, R16, 0xff00, RZ, 0xc0, !PT ;  /* 0x0000ff0010107812 */ /* 0x000fe400078ec0ff */
[----:B------:R-:W-:Y:S02]  /*4000*/  LEA.HI R26, R26, R26, RZ, 0x1c ;  /* 0x0000001a1a1a7211 */ /* 0x000fe400078fe0ff */
[----:B------:R-:W-:-:S02]  /*4010*/  LOP3.LUT R16, R16, 0xf9, R27, 0xf8, !PT ;  /* 0x000000f910107812 */ /* 0x000fc400078ef81b */
        /* <DEDUP_REMOVED lines=33> */
[----:B------:R-:W2:Y:S01]  /*4230*/  LDG.E.64.CONSTANT R16, desc[UR8][R16.64] ;  /* 0x0000000810107981 */ /* 0x000ea2000c1e9b00 */
[----:B------:R-:W-:-:S05]  /*4240*/  IMAD.SHL.U32 R26, R26, 0x2, RZ ;  /* 0x000000021a1a7824 */ /* 0x000fca00078e00ff */
[----:B------:R-:W-:Y:S01]  /*4250*/  LOP3.LUT R27, R26, 0x3e, RZ, 0xc0, !PT ;  /* 0x0000003e1a1b7812 */ /* 0x000fe200078ec0ff */
[----:B------:R-:W-:-:S03]  /*4260*/  IMAD.SHL.U32 R12, R12, 0x4, RZ ;  /* 0x000000040c0c7824 */ /* 0x000fc600078e00ff */
[----:B--2---:R-:W-:Y:S01]  /*4270*/  SHF.R.U64 R26, R16, R27, R17 ;  /* 0x0000001b101a7219 */ /* 0x004fe20000001211 */
[----:B------:R-:W-:-:S05]  /*4280*/  VIADD R27, R3, 0xc ;  /* 0x0000000c031b7836 */ /* 0x000fca0000000000 */
[----:B------:R-:W-:-:S04]  /*4290*/  LOP3.LUT R28, R27, 0x55555544, RZ, 0xc0, !PT ;  /* 0x555555441b1c7812 */ /* 0x000fc800078ec0ff */
[----:B------:R-:W-:-:S04]  /*42a0*/  LEA.HI R28, R28, R28, RZ, 0x1f ;  /* 0x0000001c1c1c7211 */ /* 0x000fc800078ff8ff */
[----:B------:R-:W-:-:S04]  /*42b0*/  LOP3.LUT R28, R28, 0x33333322, RZ, 0xc0, !PT ;  /* 0x333333221c1c7812 */ /* 0x000fc800078ec0ff */
[----:B------:R-:W-:-:S04]  /*42c0*/  LEA.HI R28, R28, R28, RZ, 0x1e ;  /* 0x0000001c1c1c7211 */ /* 0x000fc800078ff0ff */
[----:B------:R-:W-:Y:S02]  /*42d0*/  LOP3.LUT R28, R28, 0xf0f0f0a, RZ, 0xc0, !PT ;  /* 0x0f0f0f0a1c1c7812 */ /* 0x000fe400078ec0ff */
[----:B------:R-:W-:Y:S02]  /*42e0*/  LOP3.LUT R17, R12, 0xc, RZ, 0xc0, !PT ;  /* 0x0000000c0c117812 */ /* 0x000fe400078ec0ff */
[----:B------:R-:W-:-:S04]  /*42f0*/  LEA.HI R12, R28, R28, RZ, 0x1c ;  /* 0x0000001c1c0c7211 */ /* 0x000fc800078fe0ff */
[----:B------:R-:W-:Y:S02]  /*4300*/  SHF.R.U32.HI R16, RZ, 0x8, R12 ;  /* 0x00000008ff107819 */ /* 0x000fe4000001160c */
[----:B------:R-:W-:Y:S02]  /*4310*/  LOP3.LUT R22, R17, 0x3, R22, 0xf8, !PT ;  /* 0x0000000311167812 */ /* 0x000fe400078ef816 */
[----:B------:R-:W-:Y:S02]  /*4320*/  LOP3.LUT R17, R16, 0xff00, RZ, 0xc0, !PT ;  /* 0x0000ff0010117812 */ /* 0x000fe400078ec0ff */
[----:B------:R-:W-:-:S04]  /*4330*/  SHF.R.U32.HI R16, RZ, 0x1, R27 ;  /* 0x00000001ff107819 */ /* 0x000fc8000001161b */
[----:B------:R-:W-:-:S04]  /*4340*/  LOP3.LUT R16, R16, 0x44444444, RZ, 0xc0, !PT ;  /* 0x4444444410107812 */ /* 0x000fc800078ec0ff */
        /* <DEDUP_REMOVED lines=31> */
[C---:B------:R-:W-:Y:S02]  /*4540*/  IMAD.SHL.U32 R12, R17.reuse, 0x4, RZ ;  /* 0x00000004110c7824 */ /* 0x040fe400078e00ff */
        /* <DEDUP_REMOVED lines=17> */
[----:B------:R-:W-:-:S04]  /*4660*/  LOP3.LUT R28, R28, 0xf0f0f0b, RZ, 0xc0, !PT ;  /* 0x0f0f0f0b1c1c7812 */ /* 0x000fc800078ec0ff */
[----:B------:R-:W-:-:S04]  /*4670*/  LEA.HI R8, R28, R28, RZ, 0x1c ;  /* 0x0000001c1c087211 */ /* 0x000fc800078fe0ff */
[----:B------:R-:W-:-:S04]  /*4680*/  SHF.R.U32.HI R16, RZ, 0x8, R8 ;  /* 0x00000008ff107819 */ /* 0x000fc80000011608 */
        /* <DEDUP_REMOVED lines=44> */
[----:B------:R-:W-:Y:S02]  /*4950*/  LOP3.LUT R27, R8, 0x3e, RZ, 0xc0, !PT ;  /* 0x0000003e081b7812 */ /* 0x000fe400078ec0ff */
[----:B------:R-:W-:Y:S01]  /*4960*/  LOP3.LUT R22, R22, 0x30, R29, 0xf8, !PT ;  /* 0x0000003016167812 */ /* 0x000fe200078ef81d */
[----:B------:R-:W-:Y:S01]  /*4970*/  IMAD.SHL.U32 R29, R11, 0x40, RZ ;  /* 0x000000400b1d7824 */ /* 0x000fe200078e00ff */
        /* <DEDUP_REMOVED lines=9> */
[----:B------:R-:W-:-:S04]  /*4a10*/  LOP3.LUT R16, R16, 0xff00, RZ, 0xc0, !PT ;  /* 0x0000ff0010107812 */ /* 0x000fc800078ec0ff */
[----:B------:R-:W-:Y:S02]  /*4a20*/  LOP3.LUT R11, R16, 0xfa, R11, 0xf8, !PT ;  /* 0x000000fa100b7812 */ /* 0x000fe400078ef80b */
[----:B------:R-:W-:-:S04]  /*4a30*/  SHF.R.U32.HI R16, RZ, 0x1, R27 ;  /* 0x00000001ff107819 */ /* 0x000fc8000001161b */
[----:B------:R-:W-:-:S04]  /*4a40*/  LOP3.LUT R16, R16, 0x44444444, RZ, 0xc0, !PT ;  /* 0x4444444410107812 */ /* 0x000fc800078ec0ff */
[----:B------:R-:W-:-:S04]  /*4a50*/  LOP3.LUT R16, R16, 0x22222222, R27, 0xf8, !PT ;  /* 0x2222222210107812 */ /* 0x000fc800078ef81b */
        /* <DEDUP_REMOVED lines=34> */
[----:B------:R-:W-:Y:S01]  /*4c80*/  LOP3.LUT R16, R16, R11, RZ, 0xfc, !PT ;  /* 0x0000000b10107212 */ /* 0x000fe200078efcff */
[----:B------:R-:W-:-:S05]  /*4c90*/  VIADD R11, R3, 0xf ;  /* 0x0000000f030b7836 */ /* 0x000fca0000000000 */
[----:B------:R-:W-:-:S04]  /*4ca0*/  LOP3.LUT R17, R11, 0x55555545, RZ, 0xc0, !PT ;  /* 0x555555450b117812 */ /* 0x000fc800078ec0ff */
[----:B------:R-:W-:-:S04]  /*4cb0*/  LEA.HI R17, R17, R17, RZ, 0x1f ;  /* 0x0000001111117211 */ /* 0x000fc800078ff8ff */
[----:B------:R-:W-:-:S04]  /*4cc0*/  LOP3.LUT R17, R17, 0x33333323, RZ, 0xc0, !PT ;  /* 0x3333332311117812 */ /* 0x000fc800078ec0ff */
[----:B------:R-:W-:Y:S01]  /*4cd0*/  LEA.HI R17, R17, R17, RZ, 0x1e ;  /* 0x0000001111117211 */ /* 0x000fe200078ff0ff */
[----:B------:R-:W-:-:S03]  /*4ce0*/  IMAD.SHL.U32 R27, R6, 0x100, RZ ;  /* 0x00000100061b7824 */ /* 0x000fc600078e00ff */
        /* <DEDUP_REMOVED lines=24> */
[----:B------:R-:W-:Y:S01]  /*4e70*/  LOP3.LUT R28, R17, 0xff00ff0, RZ, 0xc0, !PT ;  /* 0x0ff00ff0111c7812 */ /* 0x000fe200078ec0ff */
[----:B------:R-:W-:-:S03]  /*4e80*/  IMAD.SHL.U32 R17, R6, 0x10, RZ ;  /* 0x0000001006117824 */ /* 0x000fc600078e00ff */
[----:B------:R-:W-:Y:S02]  /*4e90*/  LOP3.LUT R11, R28, 0xff00ff, R11, 0xf8, !PT ;  /* 0x00ff00ff1c0b7812 */ /* 0x000fe400078ef80b */
        /* <DEDUP_REMOVED lines=19> */
[----:B------:R-:W-:Y:S02]  /*4fd0*/  LOP3.LUT R17, R17, 0x33333330, RZ, 0xc0, !PT ;  /* 0x3333333011117812 */ /* 0x000fe400078ec0ff */
[----:B------:R-:W-:Y:S02]  /*4fe0*/  LOP3.LUT R22, R22, 0xc0, R29, 0xf8, !PT ;  /* 0x000000c016167812 */ /* 0x000fe400078ef81d */
[----:B------:R-:W-:Y:S02]  /*4ff0*/  LEA.HI R17, R17, R17, RZ, 0x1e ;  /* 0x0000001111117211 */ /* 0x000fe400078ff0ff */
[----:B------:R-:W-:Y:S02]  /*5000*/  LOP3.LUT R22, R22, 0x300, R27, 0xf8, !PT ;  /* 0x0000030016167812 */ /* 0x000fe400078ef81b */
[----:B------:R-:W-:Y:S01]  /*5010*/  LOP3.LUT R17, R17, 0xf0f0f0c, RZ, 0xc0, !PT ;  /* 0x0f0f0f0c11117812 */ /* 0x000fe200078ec0ff */
[----:B------:R-:W-:-:S03]  /*5020*/  IMAD.SHL.U32 R27, R10, 0x400, RZ ;  /* 0x000004000a1b7824 */ /* 0x000fc600078e00ff */
[----:B------:R-:W-:Y:S02]  /*5030*/  LEA.HI R17, R17, R17, RZ, 0x1c ;  /* 0x0000001111117211 */ /* 0x000fe400078fe0ff */
[----:B------:R-:W-:Y:S02]  /*5040*/  LOP3.LUT R10, R22, 0xc00, R27, 0xf8, !PT ;  /* 0x00000c00160a7812 */ /* 0x000fe400078ef81b */
        /* <DEDUP_REMOVED lines=40> */
[----:B------:R-:W-:Y:S01]  /*52d0*/  LOP3.LUT R22, R28, R11, RZ, 0xfc, !PT ;  /* 0x0000000b1c167212 */ /* 0x000fe200078efcff */
[----:B------:R-:W-:-:S05]  /*52e0*/  VIADD R11, R3, 0x19 ;  /* 0x00000019030b7836 */ /* 0x000fca0000000000 */
[----:B------:R-:W-:-:S04]  /*52f0*/  LOP3.LUT R17, R11, 0x55555551, RZ, 0xc0, !PT ;  /* 0x555555510b117812 */ /* 0x000fc800078ec0ff */
[----:B------:R-:W-:-:S04]  /*5300*/  LEA.HI R17, R17, R17, RZ, 0x1f ;  /* 0x0000001111117211 */ /* 0x000fc800078ff8ff */
[----:B------:R-:W-:-:S04]  /*5310*/  LOP3.LUT R17, R17, 0x33333331, RZ, 0xc0, !PT ;  /* 0x3333333111117812 */ /* 0x000fc800078ec0ff */
[----:B------:R-:W-:-:S04]  /*5320*/  LEA.HI R17, R17, R17, RZ, 0x1e ;  /* 0x0000001111117211 */ /* 0x000fc800078ff0ff */
[----:B------:R-:W-:Y:S01]  /*5330*/  LOP3.LUT R17, R17, 0xf0f0f0d, RZ, 0xc0, !PT ;  /* 0x0f0f0f0d11117812 */ /* 0x000fe200078ec0ff */
[----:B------:R-:W-:-:S03]  /*5340*/  IMAD.SHL.U32 R27, R20, 0x1000, RZ ;  /* 0x00001000141b7824 */ /* 0x000fc600078e00ff */
        /* <DEDUP_REMOVED lines=40> */
[----:B------:R-:W-:Y:S01]  /*55d0*/  LOP3.LUT R20, R11, 0x22222222, R20, 0xf8, !PT ;  /* 0x222222220b147812 */ /* 0x000fe200078ef814 */
[----:B------:R-:W-:-:S03]  /*55e0*/  VIADD R11, R3, 0x1a ;  /* 0x0000001a030b7836 */ /* 0x000fc60000000000 */
[----:B------:R-:W-:Y:S02]  /*55f0*/  LOP3.LUT R17, R17, R20, RZ, 0xfc, !PT ;  /* 0x0000001411117212 */ /* 0x000fe400078efcff */
[----:B------:R-:W-:-:S04]  /*5600*/  LOP3.LUT R20, R11, 0x55555550, RZ, 0xc0, !PT ;  /* 0x555555500b147812 */ /* 0x000fc800078ec0ff */
[----:B------:R-:W-:-:S04]  /*5610*/  LEA.HI R20, R20, R20, RZ, 0x1f ;  /* 0x0000001414147211 */ /* 0x000fc800078ff8ff */
[----:B------:R-:W-:-:S04]  /*5620*/  LOP3.LUT R20, R20, 0x33333330, RZ, 0xc0, !PT ;  /* 0x3333333014147812 */ /* 0x000fc800078ec0ff */
        /* <DEDUP_REMOVED lines=50> */
[----:B------:R-:W-:Y:S01]  /*5950*/  LOP3.LUT R11, R11, 0x33333331, RZ, 0xc0, !PT ;  /* 0x333333310b0b7812 */ /* 0x000fe200078ec0ff */
[----:B------:R-:W-:-:S03]  /*5960*/  IMAD.SHL.U32 R9, R9, 0x4, RZ ;  /* 0x0000000409097824 */ /* 0x000fc600078e00ff */
[----:B------:R-:W-:-:S04]  /*5970*/  LEA.HI R11, R11, R11, RZ, 0x1e ;  /* 0x0000000b0b0b7211 */ /* 0x000fc800078ff0ff */
[----:B------:R-:W-:Y:S02]  /*5980*/  LOP3.LUT R11, R11, 0xf0f0f0d, RZ, 0xc0, !PT ;  /* 0x0f0f0f0d0b0b7812 */ /* 0x000fe400078ec0ff */
[----:B------:R-:W-:Y:S02]  /*5990*/  LOP3.LUT R9, R9, 0xc, RZ, 0xc0, !PT ;  /* 0x0000000c09097812 */ /* 0x000fe400078ec0ff */
        /* <DEDUP_REMOVED lines=24> */
[----:B------:R-:W-:-:S03]  /*5b20*/  LOP3.LUT R10, R10, 0xff00ff0, RZ, 0xc0, !PT ;  /* 0x0ff00ff00a0a7812 */ /* 0x000fc600078ec0ff */
[----:B------:R-:W-:Y:S01]  /*5b30*/  IMAD.SHL.U32 R11, R0, 0x10, RZ ;  /* 0x00000010000b7824 */ /* 0x000fe200078e00ff */
[----:B------:R-:W-:-:S04]  /*5b40*/  LOP3.LUT R10, R10, 0xff00ff, R27, 0xf8, !PT ;  /* 0x00ff00ff0a0a7812 */ /* 0x000fc800078ef81b */
        /* <DEDUP_REMOVED lines=14> */
[----:B------:R-:W-:Y:S01]  /*5c30*/  LOP3.LUT R11, R10, 0x22222222, R11, 0xf8, !PT ;  /* 0x222222220a0b7812 */ /* 0x000fe200078ef80b */
[----:B------:R-:W-:Y:S02]  /*5c40*/  IMAD.SHL.U32 R10, R13, 0x10, RZ ;  /* 0x000000100d0a7824 */ /* 0x000fe400078e00ff */
[----:B------:R-:W-:-:S03]  /*5c50*/  IMAD.SHL.U32 R13, R21, 0x40, RZ ;  /* 0x00000040150d7824 */ /* 0x000fc600078e00ff */
[----:B------:R-:W-:Y:S01]  /*5c60*/  LOP3.LUT R10, R9, 0x30, R10, 0xf8, !PT ;  /* 0x00000030090a7812 */ /* 0x000fe200078ef80a */
[----:B------:R-:W-:Y:S01]  /*5c70*/  VIADD R9, R3, 0x1c ;  /* 0x0000001c03097836 */ /* 0x000fe20000000000 */
[----:B------:R-:W-:Y:S02]  /*5c80*/  LOP3.LUT R0, R0, R11, RZ, 0xfc, !PT ;  /* 0x0000000b00007212 */ /* 0x000fe400078efcff */
[----:B------:R-:W-:Y:S02]  /*5c90*/  SHF.R.U32.HI R11, RZ, 0x5, R22 ;  /* 0x00000005ff0b7819 */ /* 0x000fe40000011616 */
[----:B------:R-:W-:Y:S02]  /*5ca0*/  LOP3.LUT R21, R9, 0x55555554, RZ, 0xc0, !PT ;  /* 0x5555555409157812 */ /* 0x000fe400078ec0ff */
[----:B------:R-:W-:Y:S01]  /*5cb0*/  LOP3.LUT R13, R10, 0xc0, R13, 0xf8, !PT ;  /* 0x000000c00a0d7812 */ /* 0x000fe200078ef80d */
[----:B------:R-:W-:Y:S01]  /*5cc0*/  IMAD.WIDE.U32 R10, R11, 0x8, R14 ;  /* 0x000000080b0a7825 */ /* 0x000fe200078e000e */
[----:B------:R-:W-:-:S04]  /*5cd0*/  LEA.HI R21, R21, R21, RZ, 0x1f ;  /* 0x0000001515157211 */ /* 0x000fc800078ff8ff */
[----:B------:R-:W-:Y:S01]  /*5ce0*/  LOP3.LUT R21, R21, 0x33333332, RZ, 0xc0, !PT ;  /* 0x3333333215157812 */ /* 0x000fe200078ec0ff */
[----:B------:R-:W2:Y:S03]  /*5cf0*/  LDG.E.64.CONSTANT R10, desc[UR8][R10.64] ;  /* 0x000000080a0a7981 */ /* 0x000ea6000c1e9b00 */
[----:B------:R-:W-:Y:S01]  /*5d00*/  LEA.HI R21, R21, R21, RZ, 0x1e ;  /* 0x0000001515157211 */ /* 0x000fe200078ff0ff */
[----:B------:R-:W-:-:S03]  /*5d10*/  IMAD.SHL.U32 R28, R5, 0x100, RZ ;  /* 0x00000100051c7824 */ /* 0x000fc600078e00ff */
[----:B------:R-:W-:-:S04]  /*5d20*/  LOP3.LUT R21, R21, 0xf0f0f0e, RZ, 0xc0, !PT ;  /* 0x0f0f0f0e15157812 */ /* 0x000fc800078ec0ff */
        /* <DEDUP_REMOVED lines=27> */
[----:B------:R-:W-:Y:S01]  /*5ee0*/  LOP3.LUT R28, R21, 0xff00ff0, RZ, 0xc0, !PT ;  /* 0x0ff00ff0151c7812 */ /* 0x000fe200078ec0ff */
[----:B------:R-:W-:-:S03]  /*5ef0*/  IMAD.SHL.U32 R21, R13, 0x4, RZ ;  /* 0x000000040d157824 */ /* 0x000fc600078e00ff */
[----:B------:R-:W-:Y:S02]  /*5f00*/  LOP3.LUT R9, R28, 0xff00ff, R9, 0xf8, !PT ;  /* 0x00ff00ff1c097812 */ /* 0x000fe400078ef809 */
        /* <DEDUP_REMOVED lines=12> */
[----:B------:R-:W-:-:S05]  /*5fd0*/  VIADD R13, R3, 0x1d ;  /* 0x0000001d030d7836 */ /* 0x000fca0000000000 */
[----:B------:R-:W-:-:S04]  /*5fe0*/  LOP3.LUT R21, R13, 0x55555555, RZ, 0xc0, !PT ;  /* 0x555555550d157812 */ /* 0x000fc800078ec0ff */
[----:B------:R-:W-:-:S04]  /*5ff0*/  LEA.HI R21, R21, R21, RZ, 0x1f ;  /* 0x0000001515157211 */ /* 0x000fc800078ff8ff */
[----:B------:R-:W-:-:S04]  /*6000*/  LOP3.LUT R21, R21, 0x33333333, RZ, 0xc0, !PT ;  /* 0x3333333315157812 */ /* 0x000fc800078ec0ff */
        /* <DEDUP_REMOVED lines=20> */
[----:B------:R-:W-:Y:S01]  /*6150*/  VIADD R24, R24, UR5 ;  /* 0x0000000518187c36 */ /* 0x000fe20008000000 */
[----:B------:R-:W-:Y:S01]  /*6160*/  LOP3.LUT R9, R9, R28, RZ, 0xfc, !PT ;  /* 0x0000001c09097212 */ /* 0x000fe200078efcff */
        /* <DEDUP_REMOVED lines=22> */
[----:B------:R-:W-:Y:S01]  /*62d0*/  LOP3.LUT R21, R21, 0x88888888, RZ, 0xc0, !PT ;  /* 0x8888888815157812 */ /* 0x000fe200078ec0ff */
[----:B------:R-:W-:-:S03]  /*62e0*/  IMAD.SHL.U32 R22, R22, 0x2, RZ ;  /* 0x0000000216167824 */ /* 0x000fc600078e00ff */
[----:B------:R-:W-:Y:S01]  /*62f0*/  LOP3.LUT R24, R21, 0x22222222, R24, 0xf8, !PT ;  /* 0x2222222215187812 */ /* 0x000fe200078ef818 */
[----:B------:R-:W-:-:S03]  /*6300*/  IMAD.U32 R23, R23, 0x10000, RZ ;  /* 0x0001000017177824 */ /* 0x000fc600078e00ff */
[----:B------:R-:W-:Y:S01]  /*6310*/  LOP3.LUT R13, R13, R24, RZ, 0xfc, !PT ;  /* 0x000000180d0d7212 */ /* 0x000fe200078efcff */
[----:B------:R-:W-:Y:S01]  /*6320*/  IMAD.SHL.U32 R24, R7, 0x1000, RZ ;  /* 0x0000100007187824 */ /* 0x000fe200078e00ff */
[----:B------:R-:W-:Y:S01]  /*6330*/  LOP3.LUT R7, R22, 0x3e, RZ, 0xc0, !PT ;  /* 0x0000003e16077812 */ /* 0x000fe200078ec0ff */
[----:B------:R-:W-:Y:S01]  /*6340*/  IMAD.SHL.U32 R22, R4, 0x4000, RZ ;  /* 0x0000400004167824 */ /* 0x000fe200078e00ff */
[----:B------:R-:W-:Y:S02]  /*6350*/  LOP3.LUT R20, R20, 0x30000, R23, 0xf8, !PT ;  /* 0x0003000014147812 */ /* 0x000fe400078ef817 */
[----:B------:R-:W-:Y:S01]  /*6360*/  LOP3.LUT R21, R5, 0x3000, R24, 0xf8, !PT ;  /* 0x0000300005157812 */ /* 0x000fe200078ef818 */
[----:B------:R-:W-:Y:S01]  /*6370*/  IMAD.SHL.U32 R27, R18, 0x40000, RZ ;  /* 0x00040000121b7824 */ /* 0x000fe200078e00ff */
[----:B------:R-:W-:Y:S02]  /*6380*/  SHF.R.U32.HI R5, RZ, 0x5, R17 ;  /* 0x00000005ff057819 */ /* 0x000fe40000011611 */
[----:B------:R-:W-:-:S02]  /*6390*/  SHF.R.U32.HI R23, RZ, 0x5, R19 ;  /* 0x00000005ff177819 */ /* 0x000fc40000011613 */
[----:B------:R-:W-:Y:S01]  /*63a0*/  LOP3.LUT R18, R21, 0xc000, R22, 0xf8, !PT ;  /* 0x0000c00015127812 */ /* 0x000fe200078ef816 */
[----:B------:R-:W-:Y:S01]  /*63b0*/  VIADD R22, R3, 0x1e ;  /* 0x0000001e03167836 */ /* 0x000fe20000000000 */
[----:B--2---:R-:W-:Y:S01]  /*63c0*/  SHF.R.U64 R7, R10, R7, R11 ;  /* 0x000000070a077219 */ /* 0x004fe2000000120b */
[----:B------:R-:W-:Y:S01]  /*63d0*/  IMAD.WIDE.U32 R4, R5, 0x8, R14 ;  /* 0x0000000805047825 */ /* 0x000fe200078e000e */
[----:B------:R-:W-:-:S03]  /*63e0*/  SHF.R.U32.HI R21, RZ, 0x5, R0 ;  /* 0x00000005ff157819 */ /* 0x000fc60000011600 */
[----:B------:R-:W-:Y:S01]  /*63f0*/  IMAD.WIDE.U32 R10, R23, 0x8, R14 ;  /* 0x00000008170a7825 */ /* 0x000fe200078e000e */
[----:B------:R-:W-:Y:S01]  /*6400*/  LOP3.LUT R23, R20, 0xc0000, R27, 0xf8, !PT ;  /* 0x000c000014177812 */ /* 0x000fe200078ef81b */
[----:B------:R-:W2:Y:S01]  /*6410*/  LDG.E.64.CONSTANT R4, desc[UR8][R4.64] ;  /* 0x0000000804047981 */ /* 0x000ea2000c1e9b00 */
[----:B------:R-:W-:-:S03]  /*6420*/  LOP3.LUT R20, R22, 0x55555554, RZ, 0xc0, !PT ;  /* 0x5555555416147812 */ /* 0x000fc600078ec0ff */
[----:B------:R-:W3:Y:S01]  /*6430*/  LDG.E.64.CONSTANT R10, desc[UR8][R10.64] ;  /* 0x000000080a0a7981 */ /* 0x000ee2000c1e9b00 */
[----:B------:R-:W-:Y:S01]  /*6440*/  LEA.HI R24, R20, R20, RZ, 0x1f ;  /* 0x0000001414187211 */ /* 0x000fe200078ff8ff */
[----:B------:R-:W-:-:S06]  /*6450*/  IMAD.WIDE.U32 R20, R21, 0x8, R14 ;  /* 0x0000000815147825 */ /* 0x000fcc00078e000e */
[----:B------:R-:W4:Y:S01]  /*6460*/  LDG.E.64.CONSTANT R20, desc[UR8][R20.64] ;  /* 0x0000000814147981 */ /* 0x000f22000c1e9b00 */
        /* <DEDUP_REMOVED lines=43> */
[----:B------:R-:W-:Y:S01]  /*6720*/  LOP3.LUT R28, R22, 0x88888888, RZ, 0xc0, !PT ;  /* 0x88888888161c7812 */ /* 0x000fe200078ec0ff */
[----:B------:R-:W-:-:S05]  /*6730*/  VIADD R22, R3, 0x1f ;  /* 0x0000001f03167836 */ /* 0x000fca0000000000 */
[----:B------:R-:W-:-:S04]  /*6740*/  LOP3.LUT R3, R22, 0x55555555, RZ, 0xc0, !PT ;  /* 0x5555555516037812 */ /* 0x000fc800078ec0ff */
[----:B------:R-:W-:-:S04]  /*6750*/  LEA.HI R3, R3, R3, RZ, 0x1f ;  /* 0x0000000303037211 */ /* 0x000fc800078ff8ff */
[----:B------:R-:W-:Y:S01]  /*6760*/  LOP3.LUT R3, R3, 0x33333333, RZ, 0xc0, !PT ;  /* 0x3333333303037812 */ /* 0x000fe200078ec0ff */
[----:B------:R-:W-:-:S03]  /*6770*/  IMAD.SHL.U32 R25, R25, 0x2, RZ ;  /* 0x0000000219197824 */ /* 0x000fc600078e00ff */
[----:B------:R-:W-:-:S04]  /*6780*/  LEA.HI R3, R3, R3, RZ, 0x1e ;  /* 0x0000000303037211 */ /* 0x000fc800078ff0ff */
[----:B------:R-:W-:Y:S02]  /*6790*/  LOP3.LUT R3, R3, 0xf0f0f0f, RZ, 0xc0, !PT ;  /* 0x0f0f0f0f03037812 */ /* 0x000fe400078ec0ff */
[----:B------:R-:W-:Y:S02]  /*67a0*/  LOP3.LUT R28, R28, 0x22222222, R25, 0xf8, !PT ;  /* 0x222222221c1c7812 */ /* 0x000fe400078ef819 */
[----:B------:R-:W-:Y:S02]  /*67b0*/  LEA.HI R25, R3, R3, RZ, 0x1c ;  /* 0x0000000303197211 */ /* 0x000fe400078fe0ff */
[----:B------:R-:W-:Y:S02]  /*67c0*/  LOP3.LUT R3, R23, R28, RZ, 0xfc, !PT ;  /* 0x0000001c17037212 */ /* 0x000fe400078efcff */
        /* <DEDUP_REMOVED lines=33> */
[----:B------:R-:W-:Y:S02]  /*69e0*/  IMAD.SHL.U32 R22, R23, 0x2, RZ ;  /* 0x0000000217167824 */ /* 0x000fe400078e00ff */
[----:B------:R-:W-:-:S03]  /*69f0*/  IMAD.SHL.U32 R27, R26, 0x400000, RZ ;  /* 0x004000001a1b7824 */ /* 0x000fc600078e00ff */
[----:B------:R-:W-:Y:S01]  /*6a00*/  LOP3.LUT R22, R22, 0x44444444, RZ, 0xc0, !PT ;  /* 0x4444444416167812 */ /* 0x000fe200078ec0ff */
[C---:B------:R-:W-:Y:S01]  /*6a10*/  IMAD.SHL.U32 R28, R25.reuse, 0x2, RZ ;  /* 0x00000002191c7824 */ /* 0x040fe200078e00ff */
[----:B------:R-:W-:Y:S01]  /*6a20*/  LOP3.LUT R27, R24, 0xc00000, R27, 0xf8, !PT ;  /* 0x00c00000181b7812 */ /* 0x000fe200078ef81b */
[----:B------:R-:W-:Y:S01]  /*6a30*/  IMAD.SHL.U32 R12, R12, 0x1000000, RZ ;  /* 0x010000000c0c7824 */ /* 0x000fe200078e00ff */
[----:B------:R-:W-:Y:S01]  /*6a40*/  LOP3.LUT R22, R22, 0x11111111, R23, 0xf8, !PT ;  /* 0x1111111116167812 */ /* 0x000fe200078ef817 */
[----:B------:R-:W-:Y:S02]  /*6a50*/  IMAD.SHL.U32 R23, R25, 0x4, RZ ;  /* 0x0000000419177824 */ /* 0x000fe400078e00ff */
[----:B------:R-:W-:Y:S02]  /*6a60*/  IMAD.U32 R25, R7, 0x10000, RZ ;  /* 0x0001000007197824 */ /* 0x000fe400078e00ff */
[----:B------:R-:W-:Y:S01]  /*6a70*/  IMAD.SHL.U32 R17, R17, 0x2, RZ ;  /* 0x0000000211117824 */ /* 0x000fe200078e00ff */
[----:B------:R-:W-:Y:S01]  /*6a80*/  LOP3.LUT R7, R27, 0x3000000, R12, 0xf8, !PT ;  /* 0x030000001b077812 */ /* 0x000fe200078ef80c */
[----:B------:R-:W-:Y:S01]  /*6a90*/  IMAD.SHL.U32 R19, R19, 0x2, RZ ;  /* 0x0000000213137824 */ /* 0x000fe200078e00ff */
[----:B------:R-:W-:-:S02]  /*6aa0*/  LOP3.LUT R12, R18, 0x30000, R25, 0xf8, !PT ;  /* 0x00030000120c7812 */ /* 0x000fc400078ef819 */
[----:B------:R-:W-:Y:S02]  /*6ab0*/  LOP3.LUT R17, R17, 0x3e, RZ, 0xc0, !PT ;  /* 0x0000003e11117812 */ /* 0x000fe400078ec0ff */
[----:B------:R-:W-:Y:S01]  /*6ac0*/  SHF.R.U32.HI R25, RZ, 0x5, R9 ;  /* 0x00000005ff197819 */ /* 0x000fe20000011609 */
[----:B------:R-:W-:Y:S01]  /*6ad0*/  IMAD.SHL.U32 R27, R0, 0x2, RZ ;  /* 0x00000002001b7824 */ /* 0x000fe200078e00ff */
[----:B------:R-:W-:Y:S02]  /*6ae0*/  LOP3.LUT R23, R23, 0x88888888, RZ, 0xc0, !PT ;  /* 0x8888888817177812 */ /* 0x000fe400078ec0ff */
[----:B------:R-:W-:Y:S02]  /*6af0*/  LOP3.LUT R19, R19, 0x3e, RZ, 0xc0, !PT ;  /* 0x0000003e13137812 */ /* 0x000fe400078ec0ff */
[----:B------:R-:W-:Y:S02]  /*6b00*/  SHF.R.U32.HI R29, RZ, 0x5, R13 ;  /* 0x00000005ff1d7819 */ /* 0x000fe4000001160d */
[----:B--2---:R-:W-:Y:S01]  /*6b10*/  SHF.R.U64 R17, R4, R17, R5 ;  /* 0x0000001104117219 */ /* 0x004fe20000001205 */
[----:B------:R-:W-:Y:S01]  /*6b20*/  IMAD.WIDE.U32 R4, R25, 0x8, R14 ;  /* 0x0000000819047825 */ /* 0x000fe200078e000e */
[----:B------:R-:W-:-:S02]  /*6b30*/  LOP3.LUT R23, R23, 0x22222222, R28, 0xf8, !PT ;  /* 0x2222222217177812 */ /* 0x000fc400078ef81c */
[----:B---3--:R-:W-:Y:S01]  /*6b40*/  SHF.R.U64 R24, R10, R19, R11 ;  /* 0x000000130a187219 */ /* 0x008fe2000000120b */
[----:B------:R-:W-:Y:S01]  /*6b50*/  IMAD.WIDE.U32 R10, R29, 0x8, R14 ;  /* 0x000000081d0a7825 */ /* 0x000fe200078e000e */
[----:B------:R-:W-:Y:S01]  /*6b60*/  SHF.R.U32.HI R25, RZ, 0x5, R3 ;  /* 0x00000005ff197819 */ /* 0x000fe20000011603 */
[----:B------:R-:W2:Y:S01]  /*6b70*/  LDG.E.64.CONSTANT R4, desc[UR8][R4.64] ;  /* 0x0000000804047981 */ /* 0x000ea2000c1e9b00 */
[----:B------:R-:W-:Y:S02]  /*6b80*/  LOP3.LUT R27, R27, 0x3e, RZ, 0xc0, !PT ;  /* 0x0000003e1b1b7812 */ /* 0x000fe400078ec0ff */
[----:B------:R-:W-:Y:S01]  /*6b90*/  SHF.R.U32.HI R19, RZ, 0x5, R16 ;  /* 0x00000005ff137819 */ /* 0x000fe20000011610 */
[----:B------:R-:W3:Y:S01]  /*6ba0*/  LDG.E.64.CONSTANT R10, desc[UR8][R10.64] ;  /* 0x000000080a0a7981 */ /* 0x000ee2000c1e9b00 */
[----:B------:R-:W-:Y:S02]  /*6bb0*/  LOP3.LUT R22, R22, R23, RZ, 0xfc, !PT ;  /* 0x0000001716167212 */ /* 0x000fe400078efcff */
[----:B----4-:R-:W-:Y:S01]  /*6bc0*/  SHF.R.U64 R27, R20, R27, R21 ;  /* 0x0000001b141b7219 */ /* 0x010fe20000001215 */
[----:B------:R-:W-:Y:S01]  /*6bd0*/  IMAD.WIDE.U32 R20, R25, 0x8, R14 ;  /* 0x0000000819147825 */ /* 0x000fe200078e000e */
[----:B------:R-:W-:-:S03]  /*6be0*/  SHF.R.U32.HI R29, RZ, 0x5, R6 ;  /* 0x00000005ff1d7819 */ /* 0x000fc60000011606 */
[----:B------:R-:W-:Y:S01]  /*6bf0*/  IMAD.SHL.U32 R23, R17, 0x40000, RZ ;  /* 0x0004000011177824 */ /* 0x000fe200078e00ff */
[----:B------:R-:W-:Y:S01]  /*6c00*/  SHF.R.U32.HI R17, RZ, 0x5, R22 ;  /* 0x00000005ff117819 */ /* 0x000fe20000011616 */
[--C-:B------:R-:W-:Y:S01]  /*6c10*/  IMAD.WIDE.U32 R18, R19, 0x8, R14.reuse ;  /* 0x0000000813127825 */ /* 0x100fe200078e000e */
[----:B------:R-:W4:Y:S03]  /*6c20*/  LDG.E.64.CONSTANT R20, desc[UR8][R20.64] ;  /* 0x0000000814147981 */ /* 0x000f26000c1e9b00 */
[--C-:B------:R-:W-:Y:S02]  /*6c30*/  IMAD.WIDE.U32 R28, R29, 0x8, R14.reuse ;  /* 0x000000081d1c7825 */ /* 0x100fe400078e000e */
[----:B------:R-:W5:Y:S02]  /*6c40*/  LDG.E.64.CONSTANT R18, desc[UR8][R18.64] ;  /* 0x0000000812127981 */ /* 0x000f64000c1e9b00 */
[----:B------:R-:W-:-:S02]  /*6c50*/  IMAD.WIDE.U32 R14, R17, 0x8, R14 ;  /* 0x00000008110e7825 */ /* 0x000fc400078e000e */
[----:B------:R-:W5:Y:S04]  /*6c60*/  LDG.E.64.CONSTANT R28, desc[UR8][R28.64] ;  /* 0x000000081c1c7981 */ /* 0x000f68000c1e9b00 */
[----:B------:R-:W5:Y:S01]  /*6c70*/  LDG.E.64.CONSTANT R14, desc[UR8][R14.64] ;  /* 0x000000080e0e7981 */ /* 0x000f62000c1e9b00 */
[----:B------:R-:W-:Y:S01]  /*6c80*/  IMAD.SHL.U32 R9, R9, 0x2, RZ ;  /* 0x0000000209097824 */ /* 0x000fe200078e00ff */
[----:B------:R-:W-:Y:S01]  /*6c90*/  LOP3.LUT R12, R12, 0xc0000, R23, 0xf8, !PT ;  /* 0x000c00000c0c7812 */ /* 0x000fe200078ef817 */
[----:B------:R-:W-:Y:S02]  /*6ca0*/  IMAD.SHL.U32 R17, R24, 0x100000, RZ ;  /* 0x0010000018117824 */ /* 0x000fe400078e00ff */
[----:B------:R-:W-:Y:S01]  /*6cb0*/  IMAD.SHL.U32 R13, R13, 0x2, RZ ;  /* 0x000000020d0d7824 */ /* 0x000fe200078e00ff */
[----:B------:R-:W-:Y:S01]  /*6cc0*/  LOP3.LUT R9, R9, 0x3e, RZ, 0xc0, !PT ;  /* 0x0000003e09097812 */ /* 0x000fe200078ec0ff */
[----:B------:R-:W-:Y:S01]  /*6cd0*/  IMAD.SHL.U32 R3, R3, 0x2, RZ ;  /* 0x0000000203037824 */ /* 0x000fe200078e00ff */
[----:B------:R-:W-:Y:S01]  /*6ce0*/  LOP3.LUT R12, R12, 0x300000, R17, 0xf8, !PT ;  /* 0x003000000c0c7812 */ /* 0x000fe200078ef811 */
[----:B------:R-:W-:Y:S01]  /*6cf0*/  IMAD.SHL.U32 R17, R27, 0x400000, RZ ;  /* 0x004000001b117824 */ /* 0x000fe200078e00ff */
[----:B------:R-:W-:Y:S01]  /*6d00*/  LOP3.LUT R13, R13, 0x3e, RZ, 0xc0, !PT ;  /* 0x0000003e0d0d7812 */ /* 0x000fe200078ec0ff */
[----:B------:R-:W-:Y:S01]  /*6d10*/  IMAD.SHL.U32 R16, R16, 0x2, RZ ;  /* 0x0000000210107824 */ /* 0x000fe200078e00ff */
[----:B------:R-:W-:Y:S01]  /*6d20*/  LOP3.LUT R3, R3, 0x3e, RZ, 0xc0, !PT ;  /* 0x0000003e03037812 */ /* 0x000fe200078ec0ff */
[----:B------:R-:W-:Y:S01]  /*6d30*/  IMAD.SHL.U32 R8, R8, 0x4000000, RZ ;  /* 0x0400000008087824 */ /* 0x000fe200078e00ff */
[----:B------:R-:W-:Y:S01]  /*6d40*/  LOP3.LUT R17, R12, 0xc00000, R17, 0xf8, !PT ;  /* 0x00c000000c117812 */ /* 0x000fe200078ef811 */
[----:B------:R-:W-:-:S02]  /*6d50*/  IMAD.SHL.U32 R6, R6, 0x2, RZ ;  /* 0x0000000206067824 */ /* 0x000fc400078e00ff */
[----:B------:R-:W-:Y:S01]  /*6d60*/  IMAD.SHL.U32 R22, R22, 0x2, RZ ;  /* 0x0000000216167824 */ /* 0x000fe200078e00ff */
[----:B------:R-:W-:Y:S02]  /*6d70*/  LOP3.LUT R7, R7, 0xc000000, R8, 0xf8, !PT ;  /* 0x0c00000007077812 */ /* 0x000fe400078ef808 */
[----:B--2---:R-:W-:Y:S02]  /*6d80*/  SHF.R.U64 R0, R4, R9, R5 ;  /* 0x0000000904007219 */ /* 0x004fe40000001205 */
[----:B------:R-:W0:Y:S01]  /*6d90*/  LDC.64 R4, c[0x0][0x388] ;  /* 0x0000e200ff047b82 */ /* 0x000e220000000a00 */
[----:B---3--:R-:W-:Y:S02]  /*6da0*/  SHF.R.U64 R11, R10, R13, R11 ;  /* 0x0000000d0a0b7219 */ /* 0x008fe4000000120b */
[----:B------:R-:W-:Y:S01]  /*6db0*/  IMAD.SHL.U32 R0, R0, 0x1000000, RZ ;  /* 0x0100000000007824 */ /* 0x000fe200078e00ff */
[----:B------:R-:W-:Y:S02]  /*6dc0*/  LOP3.LUT R9, R16, 0x3e, RZ, 0xc0, !PT ;  /* 0x0000003e10097812 */ /* 0x000fe400078ec0ff */
[----:B------:R-:W-:-:S02]  /*6dd0*/  IMAD.SHL.U32 R11, R11, 0x4000000, RZ ;  /* 0x040000000b0b7824 */ /* 0x000fc400078e00ff */
[----:B------:R-:W-:Y:S02]  /*6de0*/  LOP3.LUT R0, R17, 0x3000000, R0, 0xf8, !PT ;  /* 0x0300000011007812 */ /* 0x000fe400078ef800 */
[----:B----4-:R-:W-:Y:S02]  /*6df0*/  SHF.R.U64 R20, R20, R3, R21 ;  /* 0x0000000314147219 */ /* 0x010fe40000001215 */
[----:B------:R-:W-:Y:S02]  /*6e00*/  LOP3.LUT R3, R6, 0x3e, RZ, 0xc0, !PT ;  /* 0x0000003e06037812 */ /* 0x000fe400078ec0ff */
[----:B-----5:R-:W-:Y:S02]  /*6e10*/  SHF.R.U64 R8, R18, R9, R19 ;  /* 0x0000000912087219 */ /* 0x020fe40000001213 */
[----:B------:R-:W-:Y:S01]  /*6e20*/  LOP3.LUT R9, R22, 0x3e, RZ, 0xc0, !PT ;  /* 0x0000003e16097812 */ /* 0x000fe200078ec0ff */
[----:B------:R-:W-:Y:S01]  /*6e30*/  IMAD.SHL.U32 R6, R20, 0x10000000, RZ ;  /* 0x1000000014067824 */ /* 0x000fe200078e00ff */
[----:B------:R-:W-:Y:S01]  /*6e40*/  LOP3.LUT R11, R0, 0xc000000, R11, 0xf8, !PT ;  /* 0x0c000000000b7812 */ /* 0x000fe200078ef80b */
[----:B------:R-:W-:Y:S01]  /*6e50*/  IMAD.SHL.U32 R8, R8, 0x10000000, RZ ;  /* 0x1000000008087824 */ /* 0x000fe200078e00ff */
[----:B------:R-:W-:-:S02]  /*6e60*/  SHF.R.U64 R28, R28, R3, R29 ;  /* 0x000000031c1c7219 */ /* 0x000fc4000000121d */
[----:B------:R-:W-:Y:S02]  /*6e70*/  SHF.R.U64 R0, R14, R9, R15 ;  /* 0x000000090e007219 */ /* 0x000fe4000000120f */
[----:B------:R-:W-:Y:S01]  /*6e80*/  LOP3.LUT R3, R11, 0x30000000, R6, 0xf8, !PT ;  /* 0x300000000b037812 */ /* 0x000fe200078ef806 */
[----:B------:R-:W-:Y:S01]  /*6e90*/  IMAD.SHL.U32 R6, R28, 0x40000000, RZ ;  /* 0x400000001c067824 */ /* 0x000fe200078e00ff */
[----:B------:R-:W-:Y:S01]  /*6ea0*/  LOP3.LUT R7, R7, 0x30000000, R8, 0xf8, !PT ;  /* 0x3000000007077812 */ /* 0x000fe200078ef808 */
[----:B------:R-:W-:Y:S02]  /*6eb0*/  IMAD.SHL.U32 R0, R0, 0x40000000, RZ ;  /* 0x4000000000007824 */ /* 0x000fe400078e00ff */
[----:B0-----:R-:W-:Y:S01]  /*6ec0*/  IMAD.WIDE.U32 R4, R2, 0x8, R4 ;  /* 0x0000000802047825 */ /* 0x001fe200078e0004 */
[----:B------:R-:W-:Y:S02]  /*6ed0*/  LOP3.LUT R6, R7, 0xc0000000, R6, 0xf8, !PT ;  /* 0xc000000007067812 */ /* 0x000fe400078ef806 */
[----:B------:R-:W-:-:S05]  /*6ee0*/  LOP3.LUT R7, R0, R3, RZ, 0xfc, !PT ;  /* 0x0000000300077212 */ /* 0x000fca00078efcff */
[----:B------:R-:W-:Y:S01]  /*6ef0*/  STG.E.64 desc[UR8][R4.64], R6 ;  /* 0x0000000604007986 */ /* 0x000fe2000c101b08 */
[----:B------:R-:W-:Y:S05]  /*6f00*/  EXIT ;  /* 0x000000000000794d */ /* 0x000fea0003800000 */
.L_x_0:
[----:B------:R-:W-:-:S00]  /*6f10*/  BRA `(.L_x_0) ;  /* 0xfffffffc00fc7947 */ /* 0x000fc0000383ffff */
[----:B------:R-:W-:-:S00]  /*6f20*/  NOP ;  /* 0x0000000000007918 */ /* 0x000fc00000000000 */
        /* <DEDUP_REMOVED lines=13> */
.L_x_1:


//--------------------- .nv.shared.reserved.0     --------------------------
	.section	.nv.shared.reserved.0,"aw",@nobits
	.weak		__nv_reservedSMEM_offset_0_alias
	.size		__nv_reservedSMEM_offset_0_alias, 0, 64
	.other		__nv_reservedSMEM_offset_0_alias,@"STO_CUDA_RESERVED_SHARED STV_DEFAULT"
__nv_reservedSMEM_offset_0_alias:
	.zero		0
	.zero		64


//--------------------- .nv.constant0._Z15transfer64_tilePKmPm4int2j --------------------------
	.section	.nv.constant0._Z15transfer64_tilePKmPm4int2j,"a",@progbits
	.sectionflags	@""
	.align	4
.nv.constant0._Z15transfer64_tilePKmPm4int2j:
	.zero		924


//--------------------- SYMBOLS --------------------------

	.type		.nv.reservedSmem.offset0,@object
	.size		.nv.reservedSmem.offset0,0x4
